def matmul_kernel(
    a_ptr,
    b_ptr,
    c_ptr,
    M,
    N,
    K,
    stride_am,
    stride_ak,
    stride_bk,
    stride_bn,
    stride_cm,
    stride_cn,
    BLOCK_M: tl.constexpr,
    BLOCK_N: tl.constexpr,
    BLOCK_K: tl.constexpr,
    GROUP_M: tl.constexpr,
):
    pid = tl.program_id(axis=0)
    num_pid_m = tl.cdiv(M, BLOCK_M)
    num_pid_n = tl.cdiv(N, BLOCK_N)
    num_pid_in_group = GROUP_M * num_pid_n
    group_id = pid // num_pid_in_group
    first_pid_m = group_id * GROUP_M
    group_size_m = min(num_pid_m - first_pid_m, GROUP_M)
    pid_m = first_pid_m + ((pid % num_pid_in_group) % group_size_m)
    pid_n = (pid % num_pid_in_group) // group_size_m

    offs_am = (pid_m * BLOCK_M + tl.arange(0, BLOCK_M)) % M
    offs_bn = (pid_n * BLOCK_N + tl.arange(0, BLOCK_N)) % N
    offs_k = tl.arange(0, BLOCK_K)
    a_ptrs = a_ptr + offs_am[:, None] * stride_am + offs_k[None, :] * stride_ak
    b_ptrs = b_ptr + offs_k[:, None] * stride_bk + offs_bn[None, :] * stride_bn

    acc = tl.zeros((BLOCK_M, BLOCK_N), dtype=tl.float32)
    for kk in range(0, tl.cdiv(K, BLOCK_K)):
        a = tl.load(a_ptrs, mask=offs_k[None, :] < K - kk * BLOCK_K, other=0.0)
        b = tl.load(b_ptrs, mask=offs_k[:, None] < K - kk * BLOCK_K, other=0.0)
        acc = tl.dot(a, b, acc)
        a_ptrs += BLOCK_K * stride_ak
        b_ptrs += BLOCK_K * stride_bk

    c = acc.to(c_ptr.dtype.element_ty)
    offs_cm = pid_m * BLOCK_M + tl.arange(0, BLOCK_M)
    offs_cn = pid_n * BLOCK_N + tl.arange(0, BLOCK_N)
    c_ptrs = c_ptr + offs_cm[:, None] * stride_cm + offs_cn[None, :] * stride_cn
    mask = (offs_cm[:, None] < M) & (offs_cn[None, :] < N)
    tl.store(c_ptrs, c, mask=mask)

# config = {"BLOCK_K": 32, "BLOCK_M": 256, "BLOCK_N": 16, "GROUP_M": 8, "arch": "sm_100", "dtype": "bf16", "num_ctas": 1, "num_stages": 2, "num_warps": 8}
# arch = sm_100


// ===== COMPILED SASS (sm_100a) =====

	.target	sm_100a

	.elftype	@"ET_EXEC"


//--------------------- .note.nv.tkinfo           --------------------------
	.section	.note.nv.tkinfo,"",@"SHT_NOTE"
	.sectionflags	@"SHF_NOTE_NV_TKINFO"
	.tkinfo
        /*0018*/ 	.word	0x00000081
        /*0030*/ 	.string	""
        /*0030*/ 	.string	"ptxas-blackwell"
        /*0030*/ 	.string	"Cuda compilation tools, release 12.9, V12.9.86"
        /*0030*/ 	.string	"Build cuda_12.9.r12.9/compiler.36037853_0"
        /*0030*/ 	.string	"-v  -suppress-debug-info  -lineinfo  -arch sm_100a "



//--------------------- .note.nv.cuver            --------------------------
	.section	.note.nv.cuver,"",@"SHT_NOTE"
	.sectionflags	@"SHF_NOTE_NV_CUVER"
        /*0018*/ 	.short	0x0001
        /*001a*/ 	.short	0x0064
        /*001c*/ 	.short	0x0001
        /*001e*/ 	.short	0x0000
        /*0020*/ 	.short	0x0001
        /*0022*/ 	.short	0x0000


//--------------------- .nv.info                  --------------------------
	.section	.nv.info,"",@"SHT_CUDA_INFO"
	.align	4


	//----- nvinfo : EIATTR_REGCOUNT
	.align		4
        /*0000*/ 	.byte	0x04, 0x2f
        /*0002*/ 	.short	(.L_4 - .L_3)
	.align		4
.L_3:
        /*0004*/ 	.word	index@(matmul_kernel)
        /*0008*/ 	.word	0x00000065


	//----- nvinfo : EIATTR_FRAME_SIZE
	.align		4
.L_4:
        /*000c*/ 	.byte	0x04, 0x11
        /*000e*/ 	.short	(.L_6 - .L_5)
	.align		4
.L_5:
        /*0010*/ 	.word	index@($__internal_2_$__cuda_sm10x_tcgen05_guardrail_trap_unallocated_columns_being_dealloced)
        /*0014*/ 	.word	0x00000000


	//----- nvinfo : EIATTR_FRAME_SIZE
	.align		4
.L_6:
        /*0018*/ 	.byte	0x04, 0x11
        /*001a*/ 	.short	(.L_8 - .L_7)
	.align		4
.L_7:
        /*001c*/ 	.word	index@($__internal_1_$__cuda_sm10x_tcgen05_guardrail_trap_phase_invalid_during_alloc)
        /*0020*/ 	.word	0x00000000


	//----- nvinfo : EIATTR_FRAME_SIZE
	.align		4
.L_8:
        /*0024*/ 	.byte	0x04, 0x11
        /*0026*/ 	.short	(.L_10 - .L_9)
	.align		4
.L_9:
        /*0028*/ 	.word	index@($__internal_0_$__cuda_sm10x_tcgen05_guardrail_trap_col_being_dealloced_not_returned_by_alloc)
        /*002c*/ 	.word	0x00000000


	//----- nvinfo : EIATTR_FRAME_SIZE
	.align		4
.L_10:
        /*0030*/ 	.byte	0x04, 0x11
        /*0032*/ 	.short	(.L_12 - .L_11)
	.align		4
.L_11:
        /*0034*/ 	.word	index@(matmul_kernel)
        /*0038*/ 	.word	0x00000000


	//----- nvinfo : EIATTR_MIN_STACK_SIZE
	.align		4
.L_12:
        /*003c*/ 	.byte	0x04, 0x12
        /*003e*/ 	.short	(.L_14 - .L_13)
	.align		4
.L_13:
        /*0040*/ 	.word	index@(matmul_kernel)
        /*0044*/ 	.word	0x00000000
.L_14:


//--------------------- .nv.info.matmul_kernel    --------------------------
	.section	.nv.info.matmul_kernel,"",@"SHT_CUDA_INFO"
	.sectionflags	@""
	.align	4


	//----- nvinfo : EIATTR_CUDA_API_VERSION
	.align		4
        /*0000*/ 	.byte	0x04, 0x37
        /*0002*/ 	.short	(.L_16 - .L_15)
.L_15:
        /*0004*/ 	.word	0x00000081


	//----- nvinfo : EIATTR_KPARAM_INFO
	.align		4
.L_16:
        /*0008*/ 	.byte	0x04, 0x17
        /*000a*/ 	.short	(.L_18 - .L_17)
.L_17:
        /*000c*/ 	.word	0x00000000
        /*0010*/ 	.short	0x000d
        /*0012*/ 	.short	0x0048
        /*0014*/ 	.byte	0x00, 0xf4, 0x21, 0x00


	//----- nvinfo : EIATTR_KPARAM_INFO
	.align		4
.L_18:
        /*0018*/ 	.byte	0x04, 0x17
        /*001a*/ 	.short	(.L_20 - .L_19)
.L_19:
        /*001c*/ 	.word	0x00000000
        /*0020*/ 	.short	0x000c
        /*0022*/ 	.short	0x0040
        /*0024*/ 	.byte	0x00, 0xf4, 0x21, 0x00


	//----- nvinfo : EIATTR_KPARAM_INFO
	.align		4
.L_20:
        /*0028*/ 	.byte	0x04, 0x17
        /*002a*/ 	.short	(.L_22 - .L_21)
.L_21:
        /*002c*/ 	.word	0x00000000
        /*0030*/ 	.short	0x000b
        /*0032*/ 	.short	0x0038
        /*0034*/ 	.byte	0x00, 0xf0, 0x11, 0x00


	//----- nvinfo : EIATTR_KPARAM_INFO
	.align		4
.L_22:
        /*0038*/ 	.byte	0x04, 0x17
        /*003a*/ 	.short	(.L_24 - .L_23)
.L_23:
        /*003c*/ 	.word	0x00000000
        /*0040*/ 	.short	0x000a
        /*0042*/ 	.short	0x0034
        /*0044*/ 	.byte	0x00, 0xf0, 0x11, 0x00


	//----- nvinfo : EIATTR_KPARAM_INFO
	.align		4
.L_24:
        /*0048*/ 	.byte	0x04, 0x17
        /*004a*/ 	.short	(.L_26 - .L_25)
.L_25:
        /*004c*/ 	.word	0x00000000
        /*0050*/ 	.short	0x0009
        /*0052*/ 	.short	0x0030
        /*0054*/ 	.byte	0x00, 0xf0, 0x11, 0x00


	//----- nvinfo : EIATTR_KPARAM_INFO
	.align		4
.L_26:
        /*0058*/ 	.byte	0x04, 0x17
        /*005a*/ 	.short	(.L_28 - .L_27)
.L_27:
        /*005c*/ 	.word	0x00000000
        /*0060*/ 	.short	0x0008
        /*0062*/ 	.short	0x002c
        /*0064*/ 	.byte	0x00, 0xf0, 0x11, 0x00


	//----- nvinfo : EIATTR_KPARAM_INFO
	.align		4
.L_28:
        /*0068*/ 	.byte	0x04, 0x17
        /*006a*/ 	.short	(.L_30 - .L_29)
.L_29:
        /*006c*/ 	.word	0x00000000
        /*0070*/ 	.short	0x0007
        /*0072*/ 	.short	0x0028
        /*0074*/ 	.byte	0x00, 0xf0, 0x11, 0x00


	//----- nvinfo : EIATTR_KPARAM_INFO
	.align		4
.L_30:
        /*0078*/ 	.byte	0x04, 0x17
        /*007a*/ 	.short	(.L_32 - .L_31)
.L_31:
        /*007c*/ 	.word	0x00000000
        /*0080*/ 	.short	0x0006
        /*0082*/ 	.short	0x0024
        /*0084*/ 	.byte	0x00, 0xf0, 0x11, 0x00


	//----- nvinfo : EIATTR_KPARAM_INFO
	.align		4
.L_32:
        /*0088*/ 	.byte	0x04, 0x17
        /*008a*/ 	.short	(.L_34 - .L_33)
.L_33:
        /*008c*/ 	.word	0x00000000
        /*0090*/ 	.short	0x0005
        /*0092*/ 	.short	0x0020
        /*0094*/ 	.byte	0x00, 0xf0, 0x11, 0x00


	//----- nvinfo : EIATTR_KPARAM_INFO
	.align		4
.L_34:
        /*0098*/ 	.byte	0x04, 0x17
        /*009a*/ 	.short	(.L_36 - .L_35)
.L_35:
        /*009c*/ 	.word	0x00000000
        /*00a0*/ 	.short	0x0004
        /*00a2*/ 	.short	0x001c
        /*00a4*/ 	.byte	0x00, 0xf0, 0x11, 0x00


	//----- nvinfo : EIATTR_KPARAM_INFO
	.align		4
.L_36:
        /*00a8*/ 	.byte	0x04, 0x17
        /*00aa*/ 	.short	(.L_38 - .L_37)
.L_37:
        /*00ac*/ 	.word	0x00000000
        /*00b0*/ 	.short	0x0003
        /*00b2*/ 	.short	0x0018
        /*00b4*/ 	.byte	0x00, 0xf0, 0x11, 0x00


	//----- nvinfo : EIATTR_KPARAM_INFO
	.align		4
.L_38:
        /*00b8*/ 	.byte	0x04, 0x17
        /*00ba*/ 	.short	(.L_40 - .L_39)
.L_39:
        /*00bc*/ 	.word	0x00000000
        /*00c0*/ 	.short	0x0002
        /*00c2*/ 	.short	0x0010
        /*00c4*/ 	.byte	0x00, 0xf4, 0x21, 0x00


	//----- nvinfo : EIATTR_KPARAM_INFO
	.align		4
.L_40:
        /*00c8*/ 	.byte	0x04, 0x17
        /*00ca*/ 	.short	(.L_42 - .L_41)
.L_41:
        /*00cc*/ 	.word	0x00000000
        /*00d0*/ 	.short	0x0001
        /*00d2*/ 	.short	0x0008
        /*00d4*/ 	.byte	0x00, 0xf4, 0x21, 0x00


	//----- nvinfo : EIATTR_KPARAM_INFO
	.align		4
.L_42:
        /*00d8*/ 	.byte	0x04, 0x17
        /*00da*/ 	.short	(.L_44 - .L_43)
.L_43:
        /*00dc*/ 	.word	0x00000000
        /*00e0*/ 	.short	0x0000
        /*00e2*/ 	.short	0x0000
        /*00e4*/ 	.byte	0x00, 0xf4, 0x21, 0x00


	//----- nvinfo : EIATTR_AT_ENTRY_FRAGMENTS
	.align		4
.L_44:
        /*00e8*/ 	.byte	0x04, 0x4f
        /*00ea*/ 	.short	(.L_46 - .L_45)


	//   ....[0]....
.L_45:
        /*00ec*/ 	.word	0x00000004


	//----- nvinfo : EIATTR_RESERVED_SMEM_USED
	.align		4
.L_46:
        /*00f0*/ 	.byte	0x01, 0x41
	.zero		2


	//----- nvinfo : EIATTR_SPARSE_MMA_MASK
	.align		4
        /*00f4*/ 	.byte	0x03, 0x50
        /*00f6*/ 	.short	0x0000


	//----- nvinfo : EIATTR_TCGEN05_1CTA_USED
	.align		4
        /*00f8*/ 	.byte	0x01, 0x51
	.zero		2


	//----- nvinfo : EIATTR_MAXREG_COUNT
	.align		4
        /*00fc*/ 	.byte	0x03, 0x1b
        /*00fe*/ 	.short	0x00ff


	//----- nvinfo : EIATTR_NUM_BARRIERS
	.align		4
        /*0100*/ 	.byte	0x02, 0x4c
        /*0102*/ 	.byte	0x01
	.zero		1


	//----- nvinfo : EIATTR_INT_WARP_WIDE_INSTR_OFFSETS
	.align		4
        /*0104*/ 	.byte	0x04, 0x31
        /*0106*/ 	.short	(.L_48 - .L_47)


	//   ....[0]....
.L_47:
        /*0108*/ 	.word	0x00001220


	//   ....[1]....
        /*010c*/ 	.word	0x00001250


	//   ....[2]....
        /*0110*/ 	.word	0x00002260


	//   ....[3]....
        /*0114*/ 	.word	0x00004780


	//   ....[4]....
        /*0118*/ 	.word	0x000047d0


	//----- nvinfo : EIATTR_COOP_GROUP_MASK_REGIDS
	.align		4
.L_48:
        /*011c*/ 	.byte	0x04, 0x29
        /*011e*/ 	.short	(.L_50 - .L_49)


	//   ....[0]....
.L_49:
        /*0120*/ 	.word	0xffffffff


	//   ....[1]....
        /*0124*/ 	.word	0xffffffff


	//   ....[2]....
        /*0128*/ 	.word	0xffffffff


	//   ....[3]....
        /*012c*/ 	.word	0xffffffff


	//----- nvinfo : EIATTR_COOP_GROUP_INSTR_OFFSETS
	.align		4
.L_50:
        /*0130*/ 	.byte	0x04, 0x28
        /*0132*/ 	.short	(.L_52 - .L_51)


	//   ....[0]....
.L_51:
        /*0134*/ 	.word	0x00000070


	//   ....[1]....
        /*0138*/ 	.word	0x00000330


	//   ....[2]....
        /*013c*/ 	.word	0x00004610


	//   ....[3]....
        /*0140*/ 	.word	0x00004880


	//----- nvinfo : EIATTR_VRC_CTA_INIT_COUNT
	.align		4
.L_52:
        /*0144*/ 	.byte	0x02, 0x4a
        /*0146*/ 	.byte	0x80
	.zero		1


	//----- nvinfo : EIATTR_MBARRIER_INSTR_OFFSETS
	.align		4
        /*0148*/ 	.byte	0x04, 0x39
        /*014a*/ 	.short	(.L_54 - .L_53)


	//   ....[0]....
.L_53:
        /*014c*/ 	.word	0x00001350
        /*0150*/ 	.word	0x000000ff
        /*0154*/ 	.word	0x00000000
        /*0158*/ 	.short	0x0100
        /*015a*/ 	.byte	0x0b
	.zero		1


	//   ....[1]....
        /*015c*/ 	.word	0x000022d0
        /*0160*/ 	.word	0x000000ff
        /*0164*/ 	.word	0x00000808
        /*0168*/ 	.short	0x0100
        /*016a*/ 	.byte	0x09
	.zero		1


	//   ....[2]....
        /*016c*/ 	.word	0x000038e0
        /*0170*/ 	.word	0x000000ff
        /*0174*/ 	.word	0x00000000
        /*0178*/ 	.short	0x010a
        /*017a*/ 	.byte	0x0b
	.zero		1


	//   ....[3]....
        /*017c*/ 	.word	0x00003e10
        /*0180*/ 	.word	0x000000ff
        /*0184*/ 	.word	0x00000000
        /*0188*/ 	.short	0x010a
        /*018a*/ 	.byte	0x0b
	.zero		1


	//   ....[4]....
        /*018c*/ 	.word	0x00003f30
        /*0190*/ 	.word	0x000000ff
        /*0194*/ 	.word	0x00000800
        /*0198*/ 	.short	0x0108
        /*019a*/ 	.byte	0x09
	.zero		1


	//   ....[5]....
        /*019c*/ 	.word	0x00003f90
        /*01a0*/ 	.word	0x000000ff
        /*01a4*/ 	.word	0x00000808
        /*01a8*/ 	.short	0x0108
        /*01aa*/ 	.byte	0x09
	.zero		1


	//   ....[6]....
        /*01ac*/ 	.word	0x000048a0
        /*01b0*/ 	.word	0x000000ff
        /*01b4*/ 	.word	0x00000000
        /*01b8*/ 	.short	0x010a
        /*01ba*/ 	.byte	0x0b
	.zero		1


	//   ....[7]....
        /*01bc*/ 	.word	0x000048d0
        /*01c0*/ 	.word	0x000000ff
        /*01c4*/ 	.word	0x00000000
        /*01c8*/ 	.short	0x010a
        /*01ca*/ 	.byte	0x0b
	.zero		1


	//----- nvinfo : EIATTR_NUM_MBARRIERS
	.align		4
.L_54:
        /*01cc*/ 	.byte	0x03, 0x38
        /*01ce*/ 	.short	0x0002


	//----- nvinfo : EIATTR_EXIT_INSTR_OFFSETS
	.align		4
        /*01d0*/ 	.byte	0x04, 0x1c
        /*01d2*/ 	.short	(.L_56 - .L_55)


	//   ....[0]....
.L_55:
        /*01d4*/ 	.word	0x00004890


	//----- nvinfo : EIATTR_REQNTID
	.align		4
.L_56:
        /*01d8*/ 	.byte	0x04, 0x10
        /*01da*/ 	.short	(.L_58 - .L_57)
.L_57:
        /*01dc*/ 	.word	0x00000100
        /*01e0*/ 	.word	0x00000001
        /*01e4*/ 	.word	0x00000001


	//----- nvinfo : EIATTR_CRS_STACK_SIZE
	.align		4
.L_58:
        /*01e8*/ 	.byte	0x04, 0x1e
        /*01ea*/ 	.short	(.L_60 - .L_59)
.L_59:
        /*01ec*/ 	.word	0x00000000


	//----- nvinfo : EIATTR_CBANK_PARAM_SIZE
	.align		4
.L_60:
        /*01f0*/ 	.byte	0x03, 0x19
        /*01f2*/ 	.short	0x0050


	//----- nvinfo : EIATTR_PARAM_CBANK
	.align		4
        /*01f4*/ 	.byte	0x04, 0x0a
        /*01f6*/ 	.short	(.L_62 - .L_61)
	.align		4
.L_61:
        /*01f8*/ 	.word	index@(.nv.constant0.matmul_kernel)
        /*01fc*/ 	.short	0x0380
        /*01fe*/ 	.short	0x0050


	//----- nvinfo : EIATTR_SW_WAR
	.align		4
.L_62:
        /*0200*/ 	.byte	0x04, 0x36
        /*0202*/ 	.short	(.L_64 - .L_63)
.L_63:
        /*0204*/ 	.word	0x00000008
.L_64:


//--------------------- .nv.compat                --------------------------
	.section	.nv.compat,"",@"SHT_CUDA_COMPAT_INFO"
	.align	4
        /*0000*/ 	.byte	0x02, 0x02, 0x02, 0x00, 0x02, 0x05, 0x05, 0x00, 0x02, 0x03, 0x00, 0x00, 0x02, 0x06, 0x01, 0x00


//--------------------- .nv.callgraph             --------------------------
	.section	.nv.callgraph,"",@"SHT_CUDA_CALLGRAPH"
	.align	4
	.sectionentsize	8
	.align		4
        /*0000*/ 	.word	0x00000000
	.align		4
        /*0004*/ 	.word	0xffffffff
	.align		4
        /*0008*/ 	.word	0x00000000
	.align		4
        /*000c*/ 	.word	0xfffffffe
	.align		4
        /*0010*/ 	.word	0x00000000
	.align		4
        /*0014*/ 	.word	0xfffffffd
	.align		4
        /*0018*/ 	.word	0x00000000
	.align		4
        /*001c*/ 	.word	0xfffffffc


//--------------------- .text.matmul_kernel       --------------------------
	.section	.text.matmul_kernel,"ax",@progbits
	.align	128
        .global         matmul_kernel
        .type           matmul_kernel,@function
        .size           matmul_kernel,(.L_x_21 - matmul_kernel)
        .other          matmul_kernel,@"STO_CUDA_ENTRY STV_DEFAULT"
matmul_kernel:
.text.matmul_kernel:
[----:B------:R-:W0:Y:S01]  /*0000*/  LDC R1, c[0x0][0x37c] ;  /* 0x0000df00ff017b82 */ /* 0x000e220000000800 */
[----:B------:R-:W1:Y:S01]  /*0010*/  S2R R3, SR_TID.X ;  /* 0x0000000000037919 */ /* 0x000e620000002100 */
[----:B------:R-:W2:Y:S01]  /*0020*/  LDCU.64 UR22, c[0x0][0x358] ;  /* 0x00006b00ff1677ac */ /* 0x000ea20008000a00 */
[----:B-1----:R-:W-:-:S13]  /*0030*/  ISETP.GE.U32.AND P0, PT, R3, 0x20, PT ;  /* 0x000000200300780c */ /* 0x002fda0003f06070 */
[----:B------:R-:W-:Y:S02]  /*0040*/  VOTEU.ANY UP0, P0 ;  /* 0x0000000000ff7886 */ /* 0x000fe40000000100 */
[----:B0-2---:R-:W-:Y:S05]  /*0050*/  BRA.U UP0, `(.L_x_0) ;  /* 0x0000000100b87547 */ /* 0x005fea000b800000 */
[----:B------:R-:W0:Y:S01]  /*0060*/  S2UR UR6, SR_CgaCtaId ;  /* 0x00000000000679c3 */ /* 0x000e220000008800 */
[----:B------:R-:W-:Y:S01]  /*0070*/  NOP ;  /* 0x0000000000007918 */ /* 0x000fe20000000000 */
[----:B------:R-:W-:Y:S02]  /*0080*/  UMOV UR4, 0x40 ;  /* 0x0000004000047882 */ /* 0x000fe40000000000 */
[----:B0-----:R-:W-:-:S09]  /*0090*/  ULEA UR4, UR6, UR4, 0x18 ;  /* 0x0000000406047291 */ /* 0x001fd2000f8ec0ff */
[----:B------:R-:W0:Y:S01]  /*00a0*/  LDS.U8 R0, [UR4] ;  /* 0x00000004ff007984 */ /* 0x000e220008000000 */
[----:B------:R-:W-:Y:S02]  /*00b0*/  UMOV UR4, 0x400 ;  /* 0x0000040000047882 */ /* 0x000fe40000000000 */
[----:B------:R-:W-:Y:S01]  /*00c0*/  ULEA UR4, UR6, UR4, 0x18 ;  /* 0x0000000406047291 */ /* 0x000fe2000f8ec0ff */
[----:B0-----:R-:W-:-:S13]  /*00d0*/  ISETP.NE.AND P0, PT, R0, RZ, PT ;  /* 0x000000ff0000720c */ /* 0x001fda0003f05270 */
[----:B------:R-:W-:Y:S05]  /*00e0*/  @P0 BRA `(.L_x_1) ;  /* 0x00000000007c0947 */ /* 0x000fea0003800000 */
[----:B------:R-:W-:-:S13]  /*00f0*/  ELECT P0, URZ, PT ;  /* 0x0000000000ff782f */ /* 0x000fda0003800000 */
[----:B------:R-:W-:Y:S05]  /*0100*/  @!P0 BRA `(.L_x_2) ;  /* 0x0000000000848947 */ /* 0x000fea0003800000 */
[----:B------:R-:W-:Y:S01]  /*0110*/  UMOV UR5, 0x2 ;  /* 0x0000000200057882 */ /* 0x000fe20000000000 */
[----:B------:R-:W-:Y:S02]  /*0120*/  IMAD.MOV.U32 R7, RZ, RZ, 0x1 ;  /* 0x00000001ff077424 */ /* 0x000fe400078e00ff */
[----:B------:R-:W-:Y:S02]  /*0130*/  IMAD.MOV.U32 R5, RZ, RZ, 0x3 ;  /* 0x00000003ff057424 */ /* 0x000fe400078e00ff */
[----:B------:R-:W-:Y:S04]  /*0140*/  DEPBAR.LE SB0, 0x36 ;  /* 0x00008d800000791a */ /* 0x000fe80000000000 */
[----:B------:R-:W0:Y:S02]  /*0150*/  UTCATOMSWS.FIND_AND_SET.ALIGN UP1, UR5, UR5 ;  /* 0x00000005000575e3 */ /* 0x000e240008020800 */
[----:B0-----:R-:W-:-:S04]  /*0160*/  PLOP3.LUT P0, PT, PT, PT, UP1, 0x80, 0x8 ;  /* 0x000000000008781c */ /* 0x001fc80003f0f018 */
[----:B------:R-:W-:-:S04]  /*0170*/  SEL R0, RZ, 0xffffffff, !P0 ;  /* 0xffffffffff007807 */ /* 0x000fc80004000000 */
[----:B------:R-:W-:Y:S01]  /*0180*/  ISETP.NE.AND P0, PT, R0, RZ, PT ;  /* 0x000000ff0000720c */ /* 0x000fe20003f05270 */
[----:B------:R-:W-:-:S12]  /*0190*/  IMAD.U32 R0, RZ, RZ, UR5 ;  /* 0x00000005ff007e24 */ /* 0x000fd8000f8e00ff */
[----:B------:R-:W-:Y:S05]  /*01a0*/  @P0 BRA `(.L_x_3) ;  /* 0x0000000000240947 */ /* 0x000fea0003800000 */
.L_x_4:
[----:B------:R-:W-:Y:S05]  /*01b0*/  NANOSLEEP 0x64 ;  /* 0x000000640000795d */ /* 0x000fea0003800000 */
[----:B------:R-:W-:-:S05]  /*01c0*/  UMOV UR5, 0x2 ;  /* 0x0000000200057882 */ /* 0x000fca0000000000 */
[----:B------:R-:W-:Y:S04]  /*01d0*/  DEPBAR.LE SB0, 0x36 ;  /* 0x00008d800000791a */ /* 0x000fe80000000000 */
[----:B------:R-:W0:Y:S02]  /*01e0*/  UTCATOMSWS.FIND_AND_SET.ALIGN UP1, UR5, UR5 ;  /* 0x00000005000575e3 */ /* 0x000e240008020800 */
[----:B0-----:R-:W-:-:S04]  /*01f0*/  PLOP3.LUT P0, PT, PT, PT, UP1, 0x80, 0x8 ;  /* 0x000000000008781c */ /* 0x001fc80003f0f018 */
[----:B------:R-:W-:-:S04]  /*0200*/  SEL R0, RZ, 0xffffffff, !P0 ;  /* 0xffffffffff007807 */ /* 0x000fc80004000000 */
[----:B------:R-:W-:Y:S01]  /*0210*/  ISETP.NE.AND P0, PT, R0, RZ, PT ;  /* 0x000000ff0000720c */ /* 0x000fe20003f05270 */
[----:B------:R-:W-:-:S12]  /*0220*/  IMAD.U32 R0, RZ, RZ, UR5 ;  /* 0x00000005ff007e24 */ /* 0x000fd8000f8e00ff */
[----:B------:R-:W-:Y:S05]  /*0230*/  @!P0 BRA `(.L_x_4) ;  /* 0xfffffffc00dc8947 */ /* 0x000fea000383ffff */
.L_x_3:
[C---:B------:R-:W-:Y:S01]  /*0240*/  VIADD R4, R0.reuse, 0x10 ;  /* 0x0000001000047836 */ /* 0x040fe20000000000 */
[----:B------:R-:W-:Y:S01]  /*0250*/  UMOV UR5, 0x50 ;  /* 0x0000005000057882 */ /* 0x000fe20000000000 */
[----:B------:R-:W-:Y:S01]  /*0260*/  SHF.L.U32 R2, R5, R0, RZ ;  /* 0x0000000005027219 */ /* 0x000fe200000006ff */
[----:B------:R-:W-:Y:S01]  /*0270*/  ULEA UR5, UR6, UR5, 0x18 ;  /* 0x0000000506057291 */ /* 0x000fe2000f8ec0ff */
[----:B------:R-:W-:Y:S01]  /*0280*/  IMAD.SHL.U32 R0, R0, 0x20, RZ ;  /* 0x0000002000007824 */ /* 0x000fe200078e00ff */
[----:B------:R-:W-:-:S04]  /*0290*/  SHF.L.U32 R5, R7, R4, RZ ;  /* 0x0000000407057219 */ /* 0x000fc800000006ff */
[----:B------:R-:W-:-:S05]  /*02a0*/  LOP3.LUT R2, R5, R2, RZ, 0xfc, !PT ;  /* 0x0000000205027212 */ /* 0x000fca00078efcff */
[----:B------:R0:W-:Y:S04]  /*02b0*/  ATOMS.OR RZ, [UR5], R2 ;  /* 0x00000002ffff798c */ /* 0x0001e8000b000005 */
[----:B------:R0:W-:Y:S01]  /*02c0*/  STS [UR4], R0 ;  /* 0x00000000ff007988 */ /* 0x0001e20008000804 */
[----:B------:R-:W-:Y:S05]  /*02d0*/  BRA `(.L_x_2) ;  /* 0x0000000000107947 */ /* 0x000fea0003800000 */
.L_x_1:
[----:B------:R-:W-:Y:S01]  /*02e0*/  IMAD.MOV.U32 R0, RZ, RZ, -0x1 ;  /* 0xffffffffff007424 */ /* 0x000fe200078e00ff */
[----:B------:R-:W-:-:S04]  /*02f0*/  MOV R4, 0x320 ;  /* 0x0000032000047802 */ /* 0x000fc80000000f00 */
[----:B------:R0:W-:Y:S03]  /*0300*/  STS [UR4], R0 ;  /* 0x00000000ff007988 */ /* 0x0001e60008000804 */
[----:B0-----:R-:W-:Y:S05]  /*0310*/  CALL.REL.NOINC `($__internal_1_$__cuda_sm10x_tcgen05_guardrail_trap_phase_invalid_during_alloc) ;  /* 0x0000004400847944 */ /* 0x001fea0003c00000 */
.L_x_2:
[----:B------:R-:W-:Y:S05]  /*0320*/  WARPSYNC.ALL ;  /* 0x0000000000007948 */ /* 0x000fea0003800000 */
[----:B------:R-:W-:Y:S01]  /*0330*/  NOP ;  /* 0x0000000000007918 */ /* 0x000fe20000000000 */
.L_x_0:
[----:B------:R-:W1:Y:S01]  /*0340*/  LDC.64 R12, c[0x0][0x398] ;  /* 0x0000e600ff0c7b82 */ /* 0x000e620000000a00 */
[----:B------:R-:W2:Y:S01]  /*0350*/  S2R R7, SR_CTAID.X ;  /* 0x0000000000077919 */ /* 0x000ea20000002500 */
[----:B------:R-:W-:Y:S01]  /*0360*/  LOP3.LUT R39, R3, 0xff, RZ, 0xc0, !PT ;  /* 0x000000ff03277812 */ /* 0x000fe200078ec0ff */
[----:B------:R-:W-:Y:S01]  /*0370*/  UMOV UR9, 0x400 ;  /* 0x0000040000097882 */ /* 0x000fe20000000000 */
[----:B------:R-:W3:Y:S04]  /*0380*/  LDCU.128 UR12, c[0x0][0x380] ;  /* 0x00007000ff0c77ac */ /* 0x000ee80008000c00 */
[----:B------:R-:W4:Y:S01]  /*0390*/  S2UR UR6, SR_CgaCtaId ;  /* 0x00000000000679c3 */ /* 0x000f220000008800 */
[----:B------:R-:W-:-:S07]  /*03a0*/  UMOV UR7, 0x1 ;  /* 0x0000000100077882 */ /* 0x000fce0000000000 */
[----:B------:R-:W0:Y:S02]  /*03b0*/  LDC.64 R60, c[0x0][0x3a8] ;  /* 0x0000ea00ff3c7b82 */ /* 0x000e240000000a00 */
[----:B01----:R-:W-:-:S05]  /*03c0*/  VIADD R0, R13, 0xf ;  /* 0x0000000f0d007836 */ /* 0x003fca0000000000 */
[----:B------:R-:W-:Y:S01]  /*03d0*/  SHF.R.S32.HI R5, RZ, 0x1f, R0 ;  /* 0x0000001fff057819 */ /* 0x000fe20000011400 */
[----:B----4-:R-:W-:-:S03]  /*03e0*/  ULEA UR9, UR6, UR9, 0x18 ;  /* 0x0000000906097291 */ /* 0x010fc6000f8ec0ff */
[----:B------:R-:W-:Y:S02]  /*03f0*/  LEA.HI R5, R5, R0, RZ, 0x4 ;  /* 0x0000000005057211 */ /* 0x000fe400078f20ff */
[----:B--2---:R-:W-:Y:S02]  /*0400*/  IABS R8, R7 ;  /* 0x0000000700087213 */ /* 0x004fe40000000000 */
[----:B------:R-:W-:-:S05]  /*0410*/  SHF.R.S32.HI R5, RZ, 0x4, R5 ;  /* 0x00000004ff057819 */ /* 0x000fca0000011405 */
[----:B------:R-:W-:-:S05]  /*0420*/  IMAD.SHL.U32 R2, R5, 0x8, RZ ;  /* 0x0000000805027824 */ /* 0x000fca00078e00ff */
[-C--:B------:R-:W-:Y:S02]  /*0430*/  IABS R9, R2.reuse ;  /* 0x0000000200097213 */ /* 0x080fe40000000000 */
[----:B------:R-:W-:Y:S02]  /*0440*/  IABS R10, R2 ;  /* 0x00000002000a7213 */ /* 0x000fe40000000000 */
[----:B------:R-:W0:Y:S08]  /*0450*/  I2F.RP R0, R9 ;  /* 0x0000000900007306 */ /* 0x000e300000209400 */
[----:B0-----:R-:W0:Y:S02]  /*0460*/  MUFU.RCP R0, R0 ;  /* 0x0000000000007308 */ /* 0x001e240000001000 */
[----:B0-----:R-:W-:-:S02]  /*0470*/  VIADD R4, R0, 0xffffffe ;  /* 0x0ffffffe00047836 */ /* 0x001fc40000000000 */
[----:B------:R-:W-:Y:S01]  /*0480*/  IMAD.MOV R0, RZ, RZ, -R10 ;  /* 0x000000ffff007224 */ /* 0x000fe200078e0a0a */
[----:B------:R-:W-:-:S03]  /*0490*/  IABS R10, R13 ;  /* 0x0000000d000a7213 */ /* 0x000fc60000000000 */
[----:B------:R0:W1:Y:S02]  /*04a0*/  F2I.FTZ.U32.TRUNC.NTZ R5, R4 ;  /* 0x0000000400057305 */ /* 0x000064000021f000 */
[----:B0-----:R-:W-:Y:S02]  /*04b0*/  IMAD.MOV.U32 R4, RZ, RZ, RZ ;  /* 0x000000ffff047224 */ /* 0x001fe400078e00ff */
[----:B-1----:R-:W-:-:S04]  /*04c0*/  IMAD.MOV R6, RZ, RZ, -R5 ;  /* 0x000000ffff067224 */ /* 0x002fc800078e0a05 */
[----:B------:R-:W-:Y:S02]  /*04d0*/  IMAD R11, R6, R9, RZ ;  /* 0x00000009060b7224 */ /* 0x000fe400078e02ff */
[----:B------:R-:W-:Y:S02]  /*04e0*/  IMAD.MOV.U32 R6, RZ, RZ, R8 ;  /* 0x000000ffff067224 */ /* 0x000fe400078e0008 */
[----:B------:R-:W-:Y:S01]  /*04f0*/  IMAD.HI.U32 R5, R5, R11, R4 ;  /* 0x0000000b05057227 */ /* 0x000fe200078e0004 */
[----:B------:R-:W0:Y:S05]  /*0500*/  I2F.RP R8, R10 ;  /* 0x0000000a00087306 */ /* 0x000e2a0000209400 */
[----:B------:R-:W-:-:S04]  /*0510*/  IMAD.HI.U32 R5, R5, R6, RZ ;  /* 0x0000000605057227 */ /* 0x000fc800078e00ff */
[----:B------:R-:W-:Y:S01]  /*0520*/  IMAD R0, R5, R0, R6 ;  /* 0x0000000005007224 */ /* 0x000fe200078e0206 */
[----:B------:R-:W-:Y:S04]  /*0530*/  BAR.SYNC.DEFER_BLOCKING 0x0 ;  /* 0x0000000000007b1d */ /* 0x000fe80000010000 */
[----:B------:R-:W-:Y:S02]  /*0540*/  ISETP.GT.U32.AND P1, PT, R9, R0, PT ;  /* 0x000000000900720c */ /* 0x000fe40003f24070 */
[----:B0-----:R-:W-:Y:S11]  /*0550*/  MUFU.RCP R8, R8 ;  /* 0x0000000800087308 */ /* 0x001ff60000001000 */
[----:B------:R-:W-:-:S02]  /*0560*/  @!P1 IMAD.IADD R0, R0, 0x1, -R9 ;  /* 0x0000000100009824 */ /* 0x000fc400078e0a09 */
[----:B------:R-:W-:Y:S01]  /*0570*/  @!P1 VIADD R5, R5, 0x1 ;  /* 0x0000000105059836 */ /* 0x000fe20000000000 */
[----:B------:R-:W-:Y:S02]  /*0580*/  ISETP.NE.AND P1, PT, R2, RZ, PT ;  /* 0x000000ff0200720c */ /* 0x000fe40003f25270 */
[----:B------:R-:W-:Y:S02]  /*0590*/  ISETP.GE.U32.AND P0, PT, R0, R9, PT ;  /* 0x000000090000720c */ /* 0x000fe40003f06070 */
[----:B------:R-:W-:-:S04]  /*05a0*/  LOP3.LUT R0, R7, R2, RZ, 0x3c, !PT ;  /* 0x0000000207007212 */ /* 0x000fc800078e3cff */
[----:B------:R-:W-:Y:S01]  /*05b0*/  ISETP.GE.AND P2, PT, R0, RZ, PT ;  /* 0x000000ff0000720c */ /* 0x000fe20003f46270 */
[----:B------:R-:W-:-:S06]  /*05c0*/  VIADD R0, R12, 0xff ;  /* 0x000000ff0c007836 */ /* 0x000fcc0000000000 */
[----:B------:R-:W-:-:S04]  /*05d0*/  @P0 VIADD R5, R5, 0x1 ;  /* 0x0000000105050836 */ /* 0x000fc80000000000 */
[----:B------:R-:W-:Y:S01]  /*05e0*/  IMAD.MOV.U32 R4, RZ, RZ, R5 ;  /* 0x000000ffff047224 */ /* 0x000fe200078e0005 */
[----:B------:R-:W-:-:S03]  /*05f0*/  SHF.R.S32.HI R5, RZ, 0x1f, R0 ;  /* 0x0000001fff057819 */ /* 0x000fc60000011400 */
[----:B------:R-:W-:Y:S01]  /*0600*/  @!P2 IMAD.MOV R4, RZ, RZ, -R4 ;  /* 0x000000ffff04a224 */ /* 0x000fe200078e0a04 */
[----:B------:R-:W-:Y:S02]  /*0610*/  @!P1 LOP3.LUT R4, RZ, R2, RZ, 0x33, !PT ;  /* 0x00000002ff049212 */ /* 0x000fe400078e33ff */
[----:B------:R-:W-:-:S03]  /*0620*/  LEA.HI R5, R5, R0, RZ, 0x8 ;  /* 0x0000000005057211 */ /* 0x000fc600078f40ff */
[----:B------:R-:W-:Y:S02]  /*0630*/  IMAD.SHL.U32 R14, R4, 0x8, RZ ;  /* 0x00000008040e7824 */ /* 0x000fe400078e00ff */
[----:B------:R-:W-:-:S03]  /*0640*/  IMAD.MOV R4, RZ, RZ, -R4 ;  /* 0x000000ffff047224 */ /* 0x000fc600078e0a04 */
[----:B------:R-:W-:Y:S01]  /*0650*/  LEA.HI.SX32 R5, R5, -R14, 0x18 ;  /* 0x8000000e05057211 */ /* 0x000fe200078fc2ff */
[----:B------:R-:W-:Y:S02]  /*0660*/  IMAD R16, R2, R4, R7 ;  /* 0x0000000402107224 */ /* 0x000fe400078e0207 */
[----:B------:R-:W-:Y:S01]  /*0670*/  IMAD.MOV.U32 R4, RZ, RZ, RZ ;  /* 0x000000ffff047224 */ /* 0x000fe200078e00ff */
[----:B------:R-:W-:Y:S02]  /*0680*/  VIMNMX R15, PT, PT, R5, 0x8, PT ;  /* 0x00000008050f7848 */ /* 0x000fe40003fe0100 */
[----:B------:R-:W-:Y:S02]  /*0690*/  IABS R11, R16 ;  /* 0x00000010000b7213 */ /* 0x000fe40000000000 */
[----:B------:R-:W-:-:S04]  /*06a0*/  IABS R9, R15 ;  /* 0x0000000f00097213 */ /* 0x000fc80000000000 */
[----:B------:R-:W0:Y:S08]  /*06b0*/  I2F.RP R0, R9 ;  /* 0x0000000900007306 */ /* 0x000e300000209400 */
[----:B0-----:R-:W0:Y:S02]  /*06c0*/  MUFU.RCP R0, R0 ;  /* 0x0000000000007308 */ /* 0x001e240000001000 */
[----:B0-----:R-:W-:-:S06]  /*06d0*/  VIADD R5, R0, 0xffffffe ;  /* 0x0ffffffe00057836 */ /* 0x001fcc0000000000 */
[----:B------:R-:W0:Y:S02]  /*06e0*/  F2I.FTZ.U32.TRUNC.NTZ R5, R5 ;  /* 0x0000000500057305 */ /* 0x000e24000021f000 */
[----:B0-----:R-:W-:-:S04]  /*06f0*/  IMAD.MOV R6, RZ, RZ, -R5 ;  /* 0x000000ffff067224 */ /* 0x001fc800078e0a05 */
[----:B------:R-:W-:Y:S02]  /*0700*/  IMAD.MOV.U32 R2, RZ, RZ, R6 ;  /* 0x000000ffff027224 */ /* 0x000fe400078e0006 */
[----:B------:R-:W-:Y:S02]  /*0710*/  VIADD R6, R8, 0xffffffe ;  /* 0x0ffffffe08067836 */ /* 0x000fe40000000000 */
[----:B------:R-:W-:Y:S01]  /*0720*/  IMAD R7, R2, R9, RZ ;  /* 0x0000000902077224 */ /* 0x000fe200078e02ff */
[----:B------:R-:W-:-:S03]  /*0730*/  IABS R2, R15 ;  /* 0x0000000f00027213 */ /* 0x000fc60000000000 */
[----:B------:R-:W-:Y:S02]  /*0740*/  IMAD.HI.U32 R4, R5, R7, R4 ;  /* 0x0000000705047227 */ /* 0x000fe400078e0004 */
[----:B------:R-:W-:Y:S02]  /*0750*/  F2I.FTZ.U32.TRUNC.NTZ R7, R6 ;  /* 0x0000000600077305 */ /* 0x000fe4000021f000 */
[----:B------:R-:W-:Y:S01]  /*0760*/  IMAD.MOV R0, RZ, RZ, -R2 ;  /* 0x000000ffff007224 */ /* 0x000fe200078e0a02 */
[----:B------:R-:W-:Y:S01]  /*0770*/  IABS R2, R12 ;  /* 0x0000000c00027213 */ /* 0x000fe20000000000 */
[----:B------:R-:W-:-:S04]  /*0780*/  IMAD.HI.U32 R4, R4, R11, RZ ;  /* 0x0000000b04047227 */ /* 0x000fc800078e00ff */
[----:B------:R-:W-:Y:S02]  /*0790*/  IMAD R0, R4, R0, R11 ;  /* 0x0000000004007224 */ /* 0x000fe400078e020b */
[----:B------:R-:W-:-:S03]  /*07a0*/  IMAD.MOV.U32 R11, RZ, RZ, R2 ;  /* 0x000000ffff0b7224 */ /* 0x000fc600078e0002 */
[----:B------:R-:W-:Y:S01]  /*07b0*/  ISETP.GT.U32.AND P1, PT, R9, R0, PT ;  /* 0x000000000900720c */ /* 0x000fe20003f24070 */
[----:B------:R-:W0:-:S12]  /*07c0*/  I2F.RP R2, R11 ;  /* 0x0000000b00027306 */ /* 0x000e180000209400 */
[----:B------:R-:W-:Y:S02]  /*07d0*/  @!P1 IMAD.IADD R0, R0, 0x1, -R9 ;  /* 0x0000000100009824 */ /* 0x000fe400078e0a09 */
[----:B------:R-:W-:Y:S01]  /*07e0*/  @!P1 VIADD R4, R4, 0x1 ;  /* 0x0000000104049836 */ /* 0x000fe20000000000 */
[----:B0-----:R-:W0:Y:S01]  /*07f0*/  MUFU.RCP R2, R2 ;  /* 0x0000000200027308 */ /* 0x001e220000001000 */
[----:B------:R-:W-:Y:S02]  /*0800*/  ISETP.NE.AND P1, PT, R15, RZ, PT ;  /* 0x000000ff0f00720c */ /* 0x000fe40003f25270 */
[----:B------:R-:W-:Y:S02]  /*0810*/  ISETP.GE.U32.AND P0, PT, R0, R9, PT ;  /* 0x000000090000720c */ /* 0x000fe40003f06070 */
[----:B------:R-:W-:Y:S02]  /*0820*/  LOP3.LUT R0, R16, R15, RZ, 0x3c, !PT ;  /* 0x0000000f10007212 */ /* 0x000fe400078e3cff */
[----:B------:R-:W-:-:S02]  /*0830*/  SHF.R.U32.HI R9, RZ, 0x5, R3 ;  /* 0x00000005ff097819 */ /* 0x000fc40000011603 */
[----:B------:R-:W-:Y:S02]  /*0840*/  ISETP.GE.AND P2, PT, R0, RZ, PT ;  /* 0x000000ff0000720c */ /* 0x000fe40003f46270 */
[----:B------:R-:W-:-:S05]  /*0850*/  SGXT.U32 R9, R9, 0x3 ;  /* 0x000000030909781a */ /* 0x000fca0000000000 */
[----:B------:R-:W-:-:S04]  /*0860*/  @P0 VIADD R4, R4, 0x1 ;  /* 0x0000000104040836 */ /* 0x000fc80000000000 */
[----:B------:R-:W-:Y:S02]  /*0870*/  IMAD.MOV.U32 R17, RZ, RZ, R4 ;  /* 0x000000ffff117224 */ /* 0x000fe400078e0004 */
[----:B0-----:R-:W-:Y:S02]  /*0880*/  VIADD R4, R2, 0xffffffe ;  /* 0x0ffffffe02047836 */ /* 0x001fe40000000000 */
[----:B------:R-:W-:Y:S01]  /*0890*/  @!P2 IMAD.MOV R17, RZ, RZ, -R17 ;  /* 0x000000ffff11a224 */ /* 0x000fe200078e0a11 */
[----:B------:R-:W-:Y:S01]  /*08a0*/  @!P1 LOP3.LUT R17, RZ, R15, RZ, 0x33, !PT ;  /* 0x0000000fff119212 */ /* 0x000fe200078e33ff */
[----:B------:R0:W1:Y:S04]  /*08b0*/  F2I.FTZ.U32.TRUNC.NTZ R5, R4 ;  /* 0x0000000400057305 */ /* 0x000068000021f000 */
[----:B------:R-:W-:-:S04]  /*08c0*/  IMAD.MOV R0, RZ, RZ, -R17 ;  /* 0x000000ffff007224 */ /* 0x000fc800078e0a11 */
[----:B------:R-:W-:Y:S02]  /*08d0*/  IMAD R0, R15, R0, R16 ;  /* 0x000000000f007224 */ /* 0x000fe400078e0210 */
[----:B0-----:R-:W-:Y:S02]  /*08e0*/  IMAD.MOV.U32 R4, RZ, RZ, RZ ;  /* 0x000000ffff047224 */ /* 0x001fe400078e00ff */
[----:B------:R-:W-:Y:S02]  /*08f0*/  IMAD.IADD R0, R14, 0x1, R0 ;  /* 0x000000010e007824 */ /* 0x000fe400078e0200 */
[----:B-1----:R-:W-:Y:S02]  /*0900*/  IMAD.MOV R2, RZ, RZ, -R5 ;  /* 0x000000ffff027224 */ /* 0x002fe400078e0a05 */
[----:B------:R-:W-:Y:S02]  /*0910*/  IMAD R0, R0, 0x100, R39 ;  /* 0x0000010000007824 */ /* 0x000fe400078e0227 */
[----:B------:R-:W-:-:S02]  /*0920*/  IMAD R15, R2, R11, RZ ;  /* 0x0000000b020f7224 */ /* 0x000fc400078e02ff */
[----:B------:R-:W-:Y:S01]  /*0930*/  IMAD.SHL.U32 R2, R17, 0x10, RZ ;  /* 0x0000001011027824 */ /* 0x000fe200078e00ff */
[----:B------:R-:W-:Y:S01]  /*0940*/  IABS R6, R0 ;  /* 0x0000000000067213 */ /* 0x000fe20000000000 */
[----:B------:R-:W-:Y:S01]  /*0950*/  IMAD.HI.U32 R4, R5, R15, R4 ;  /* 0x0000000f05047227 */ /* 0x000fe200078e0004 */
[----:B------:R-:W0:Y:S02]  /*0960*/  LDS R17, [UR9] ;  /* 0x00000009ff117984 */ /* 0x000e240008000800 */
[----:B------:R-:W-:Y:S01]  /*0970*/  LOP3.LUT R9, R2, R9, RZ, 0xfc, !PT ;  /* 0x0000000902097212 */ /* 0x000fe200078efcff */
[----:B------:R-:W-:Y:S02]  /*0980*/  IMAD.MOV R15, RZ, RZ, -R7 ;  /* 0x000000ffff0f7224 */ /* 0x000fe400078e0a07 */
[----:B------:R-:W-:Y:S01]  /*0990*/  IMAD.MOV.U32 R5, RZ, RZ, R6 ;  /* 0x000000ffff057224 */ /* 0x000fe200078e0006 */
[----:B------:R-:W-:Y:S01]  /*09a0*/  LOP3.LUT R16, R9, 0x8, RZ, 0xfc, !PT ;  /* 0x0000000809107812 */ /* 0x000fe200078efcff */
[----:B------:R-:W-:Y:S01]  /*09b0*/  IMAD.MOV.U32 R6, RZ, RZ, RZ ;  /* 0x000000ffff067224 */ /* 0x000fe200078e00ff */
[----:B------:R-:W-:Y:S01]  /*09c0*/  IABS R8, R9 ;  /* 0x0000000900087213 */ /* 0x000fe20000000000 */
[----:B------:R-:W-:Y:S01]  /*09d0*/  IMAD R15, R15, R10, RZ ;  /* 0x0000000a0f0f7224 */ /* 0x000fe200078e02ff */
[----:B------:R-:W-:Y:S01]  /*09e0*/  IABS R14, R16 ;  /* 0x00000010000e7213 */ /* 0x000fe20000000000 */
[----:B------:R-:W-:Y:S01]  /*09f0*/  IMAD.HI.U32 R4, R4, R5, RZ ;  /* 0x0000000504047227 */ /* 0x000fe200078e00ff */
[----:B------:R-:W-:Y:S01]  /*0a00*/  BAR.SYNC.DEFER_BLOCKING 0x0 ;  /* 0x0000000000007b1d */ /* 0x000fe20000010000 */
[----:B------:R-:W-:-:S02]  /*0a10*/  ISETP.GE.AND P5, PT, R9, RZ, PT ;  /* 0x000000ff0900720c */ /* 0x000fc40003fa6270 */
[----:B------:R-:W-:-:S04]  /*0a20*/  IMAD.HI.U32 R7, R7, R15, R6 ;  /* 0x0000000f07077227 */ /* 0x000fc800078e0006 */
[----:B------:R-:W-:-:S04]  /*0a30*/  IMAD.MOV R4, RZ, RZ, -R4 ;  /* 0x000000ffff047224 */ /* 0x000fc800078e0a04 */
[----:B------:R-:W-:Y:S02]  /*0a40*/  IMAD R6, R11, R4, R5 ;  /* 0x000000040b067224 */ /* 0x000fe400078e0205 */
[----:B------:R-:W-:-:S03]  /*0a50*/  IMAD.HI.U32 R4, R7, R8, RZ ;  /* 0x0000000807047227 */ /* 0x000fc600078e00ff */
[----:B------:R-:W-:Y:S01]  /*0a60*/  ISETP.GT.U32.AND P0, PT, R11, R6, PT ;  /* 0x000000060b00720c */ /* 0x000fe20003f04070 */
[----:B------:R-:W-:-:S04]  /*0a70*/  IMAD.HI.U32 R7, R7, R14, RZ ;  /* 0x0000000e07077227 */ /* 0x000fc800078e00ff */
[----:B------:R-:W-:Y:S02]  /*0a80*/  IMAD.MOV R5, RZ, RZ, -R4 ;  /* 0x000000ffff057224 */ /* 0x000fe400078e0a04 */
[----:B------:R-:W-:Y:S02]  /*0a90*/  IMAD.MOV R15, RZ, RZ, -R7 ;  /* 0x000000ffff0f7224 */ /* 0x000fe400078e0a07 */
[C---:B------:R-:W-:Y:S02]  /*0aa0*/  IMAD R7, R10.reuse, R5, R8 ;  /* 0x000000050a077224 */ /* 0x040fe400078e0208 */
[----:B------:R-:W-:Y:S01]  /*0ab0*/  IMAD R8, R10, R15, R14 ;  /* 0x0000000f0a087224 */ /* 0x000fe200078e020e */
[----:B------:R-:W1:Y:S01]  /*0ac0*/  LDC.64 R4, c[0x0][0x3a0] ;  /* 0x0000e800ff047b82 */ /* 0x000e620000000a00 */
[----:B------:R-:W-:Y:S01]  /*0ad0*/  @!P0 IMAD.IADD R6, R6, 0x1, -R11 ;  /* 0x0000000106068824 */ /* 0x000fe200078e0a0b */
[C---:B------:R-:W-:Y:S02]  /*0ae0*/  ISETP.GT.U32.AND P2, PT, R10.reuse, R7, PT ;  /* 0x000000070a00720c */ /* 0x040fe40003f44070 */
[----:B------:R-:W-:-:S02]  /*0af0*/  ISETP.GT.U32.AND P3, PT, R10, R8, PT ;  /* 0x000000080a00720c */ /* 0x000fc40003f64070 */
[----:B------:R-:W-:Y:S02]  /*0b00*/  ISETP.GT.U32.AND P1, PT, R11, R6, PT ;  /* 0x000000060b00720c */ /* 0x000fe40003f24070 */
[----:B------:R-:W-:Y:S02]  /*0b10*/  ISETP.NE.AND P0, PT, R12, RZ, PT ;  /* 0x000000ff0c00720c */ /* 0x000fe40003f05270 */
[----:B------:R-:W-:Y:S02]  /*0b20*/  SHF.R.U32.HI R14, RZ, 0x5, R3 ;  /* 0x00000005ff0e7819 */ /* 0x000fe40000011603 */
[----:B0-----:R-:W-:Y:S02]  /*0b30*/  R2UR UR8, R17 ;  /* 0x00000000110872ca */ /* 0x001fe400000e0000 */
[----:B------:R-:W-:Y:S01]  /*0b40*/  R2UR UR16, R14 ;  /* 0x000000000e1072ca */ /* 0x000fe200000e0000 */
[--C-:B------:R-:W-:Y:S01]  /*0b50*/  @!P2 IMAD.IADD R7, R7, 0x1, -R10.reuse ;  /* 0x000000010707a824 */ /* 0x100fe200078e0a0a */
[----:B------:R-:W-:Y:S01]  /*0b60*/  ISETP.GE.AND P2, PT, R0, RZ, PT ;  /* 0x000000ff0000720c */ /* 0x000fe20003f46270 */
[----:B------:R-:W-:-:S02]  /*0b70*/  @!P3 IMAD.IADD R8, R8, 0x1, -R10 ;  /* 0x000000010808b824 */ /* 0x000fc400078e0a0a */
[----:B------:R-:W-:Y:S01]  /*0b80*/  @!P1 IMAD.IADD R6, R6, 0x1, -R11 ;  /* 0x0000000106069824 */ /* 0x000fe200078e0a0b */
[C---:B------:R-:W-:Y:S02]  /*0b90*/  ISETP.GT.U32.AND P3, PT, R10.reuse, R7, PT ;  /* 0x000000070a00720c */ /* 0x040fe40003f64070 */
[----:B------:R-:W-:Y:S01]  /*0ba0*/  ISETP.GT.U32.AND P4, PT, R10, R8, PT ;  /* 0x000000080a00720c */ /* 0x000fe20003f84070 */
[----:B------:R-:W-:Y:S01]  /*0bb0*/  IMAD.MOV.U32 R26, RZ, RZ, R6 ;  /* 0x000000ffff1a7224 */ /* 0x000fe200078e0006 */
[----:B------:R-:W-:Y:S01]  /*0bc0*/  ISETP.GE.AND P1, PT, R16, RZ, PT ;  /* 0x000000ff1000720c */ /* 0x000fe20003f26270 */
[C---:B-1----:R-:W-:Y:S02]  /*0bd0*/  VIADD R6, R4.reuse, 0xfffffffe ;  /* 0xfffffffe04067836 */ /* 0x042fe40000000000 */
[----:B------:R-:W-:Y:S01]  /*0be0*/  VIADD R9, R4, 0xfffffff8 ;  /* 0xfffffff804097836 */ /* 0x000fe20000000000 */
[----:B------:R-:W-:Y:S01]  /*0bf0*/  USHF.L.U32 UR5, UR16, 0x2, URZ ;  /* 0x0000000210057899 */ /* 0x000fe200080006ff */
[----:B------:R-:W-:Y:S01]  /*0c00*/  @!P2 IMAD.MOV R26, RZ, RZ, -R26 ;  /* 0x000000ffff1aa224 */ /* 0x000fe200078e0a1a */
[----:B------:R-:W-:Y:S01]  /*0c10*/  ISETP.GE.U32.AND P2, PT, R6, 0x7fffffdf, PT ;  /* 0x7fffffdf0600780c */ /* 0x000fe20003f46070 */
[----:B------:R-:W-:Y:S01]  /*0c20*/  VIADD R6, R4, 0xffffffed ;  /* 0xffffffed04067836 */ /* 0x000fe20000000000 */
[----:B------:R-:W-:Y:S01]  /*0c30*/  @!P0 LOP3.LUT R26, RZ, R12, RZ, 0x33, !PT ;  /* 0x0000000cff1a8212 */ /* 0x000fe200078e33ff */
[--C-:B------:R-:W-:Y:S01]  /*0c40*/  @!P3 IMAD.IADD R7, R7, 0x1, -R10.reuse ;  /* 0x000000010707b824 */ /* 0x100fe200078e0a0a */
[----:B------:R-:W-:Y:S01]  /*0c50*/  ISETP.GE.U32.AND P0, PT, R9, 0x7fffffd9, PT ;  /* 0x7fffffd90900780c */ /* 0x000fe20003f06070 */
[----:B------:R-:W-:Y:S01]  /*0c60*/  @!P4 IMAD.IADD R8, R8, 0x1, -R10 ;  /* 0x000000010808c824 */ /* 0x000fe200078e0a0a */
[----:B------:R-:W-:Y:S01]  /*0c70*/  ISETP.GE.U32.AND P6, PT, R6, 0x7fffffce, PT ;  /* 0x7fffffce0600780c */ /* 0x000fe20003fc6070 */
[C---:B------:R-:W-:Y:S01]  /*0c80*/  VIADD R10, R4.reuse, 0xffffffec ;  /* 0xffffffec040a7836 */ /* 0x040fe20000000000 */
[----:B------:R-:W-:Y:S01]  /*0c90*/  USHF.L.U32 UR4, UR16, 0x15, URZ ;  /* 0x0000001510047899 */ /* 0x000fe200080006ff */
[C---:B------:R-:W-:Y:S01]  /*0ca0*/  VIADD R9, R4.reuse, 0xffffffef ;  /* 0xffffffef04097836 */ /* 0x040fe20000000000 */
[----:B------:R-:W-:Y:S01]  /*0cb0*/  ULOP3.LUT UR5, UR5, 0x10, URZ, 0xc0, !UPT ;  /* 0x0000001005057892 */ /* 0x000fe2000f8ec0ff */
[----:B------:R-:W-:Y:S01]  /*0cc0*/  VIADD R11, R4, 0xffffffee ;  /* 0xffffffee040b7836 */ /* 0x000fe20000000000 */
[----:B------:R-:W-:Y:S01]  /*0cd0*/  ISETP.GE.U32.AND P4, PT, R10, 0x7fffffcd, PT ;  /* 0x7fffffcd0a00780c */ /* 0x000fe20003f86070 */
[C---:B------:R-:W-:Y:S01]  /*0ce0*/  VIADD R6, R4.reuse, 0xffffffe8 ;  /* 0xffffffe804067836 */ /* 0x040fe20000000000 */
[----:B------:R-:W-:Y:S01]  /*0cf0*/  ULOP3.LUT UR4, UR5, 0x600000, UR4, 0xf8, !UPT ;  /* 0x0060000005047892 */ /* 0x000fe2000f8ef804 */
[C---:B------:R-:W-:Y:S01]  /*0d00*/  VIADD R12, R4.reuse, 0xffffffea ;  /* 0xffffffea040c7836 */ /* 0x040fe20000000000 */
[----:B------:R-:W-:Y:S01]  /*0d10*/  SEL R10, RZ, 0x1, P4 ;  /* 0x00000001ff0a7807 */ /* 0x000fe20002000000 */
[C---:B------:R-:W-:Y:S01]  /*0d20*/  VIADD R15, R4.reuse, 0xffffffeb ;  /* 0xffffffeb040f7836 */ /* 0x040fe20000000000 */
[----:B------:R-:W-:Y:S01]  /*0d30*/  ISETP.GE.U32.AND P4, PT, R9, 0x7fffffd0, PT ;  /* 0x7fffffd00900780c */ /* 0x000fe20003f86070 */
[C---:B------:R-:W-:Y:S01]  /*0d40*/  VIADD R9, R4.reuse, 0xffffffe9 ;  /* 0xffffffe904097836 */ /* 0x040fe20000000000 */
[----:B------:R-:W-:Y:S01]  /*0d50*/  ISETP.GE.U32.AND P3, PT, R11, 0x7fffffcf, PT ;  /* 0x7fffffcf0b00780c */ /* 0x000fe20003f66070 */
[C---:B------:R-:W-:Y:S01]  /*0d60*/  VIADD R16, R4.reuse, 0xffffffe6 ;  /* 0xffffffe604107836 */ /* 0x040fe20000000000 */
[----:B------:R-:W-:Y:S01]  /*0d70*/  SEL R11, RZ, 0x1fffe, P6 ;  /* 0x0001fffeff0b7807 */ /* 0x000fe20003000000 */
[----:B------:R-:W-:Y:S01]  /*0d80*/  VIADD R19, R4, 0xffffffe7 ;  /* 0xffffffe704137836 */ /* 0x000fe20000000000 */
[----:B------:R-:W-:Y:S01]  /*0d90*/  ISETP.GE.U32.AND P6, PT, R6, 0x7fffffc9, PT ;  /* 0x7fffffc90600780c */ /* 0x000fe20003fc6070 */
[C---:B------:R-:W-:Y:S01]  /*0da0*/  VIADD R20, R4.reuse, 0xffffffe0 ;  /* 0xffffffe004147836 */ /* 0x040fe20000000000 */
[----:B------:R-:W-:Y:S01]  /*0db0*/  SEL R6, RZ, 0x4, P3 ;  /* 0x00000004ff067807 */ /* 0x000fe20001800000 */
[C---:B------:R-:W-:Y:S01]  /*0dc0*/  VIADD R22, R4.reuse, 0xfffffff7 ;  /* 0xfffffff704167836 */ /* 0x040fe20000000000 */
[----:B------:R-:W-:Y:S01]  /*0dd0*/  ISETP.GE.U32.AND P3, PT, R9, 0x7fffffca, PT ;  /* 0x7fffffca0900780c */ /* 0x000fe20003f66070 */
[----:B------:R-:W-:Y:S01]  /*0de0*/  VIADD R23, R4, 0xffffffe3 ;  /* 0xffffffe304177836 */ /* 0x000fe20000000000 */
[----:B------:R-:W-:Y:S01]  /*0df0*/  SEL R9, RZ, 0x7fff8, P4 ;  /* 0x0007fff8ff097807 */ /* 0x000fe20002000000 */
[----:B------:R-:W-:Y:S01]  /*0e00*/  IMAD.IADD R10, R10, 0x1, R11 ;  /* 0x000000010a0a7824 */ /* 0x000fe200078e020b */
[----:B------:R-:W-:Y:S01]  /*0e10*/  ISETP.GE.U32.AND P4, PT, R12, 0x7fffffcb, PT ;  /* 0x7fffffcb0c00780c */ /* 0x000fe20003f86070 */
[C---:B------:R-:W-:Y:S01]  /*0e20*/  VIADD R12, R4.reuse, 0xffffffe4 ;  /* 0xffffffe4040c7836 */ /* 0x040fe20000000000 */
[----:B------:R-:W-:Y:S01]  /*0e30*/  SEL R14, RZ, 0x1, P6 ;  /* 0x00000001ff0e7807 */ /* 0x000fe20003000000 */
[----:B------:R-:W-:Y:S01]  /*0e40*/  @!P5 IMAD.MOV R7, RZ, RZ, -R7 ;  /* 0x000000ffff07d224 */ /* 0x000fe200078e0a07 */
[----:B------:R-:W-:Y:S01]  /*0e50*/  ISETP.GE.U32.AND P6, PT, R15, 0x7fffffcc, PT ;  /* 0x7fffffcc0f00780c */ /* 0x000fe20003fc6070 */
[----:B------:R-:W-:Y:S01]  /*0e60*/  VIADD R15, R4, 0xffffffe5 ;  /* 0xffffffe5040f7836 */ /* 0x000fe20000000000 */
[----:B------:R-:W-:Y:S01]  /*0e70*/  SEL R17, RZ, 0x1fffe, P3 ;  /* 0x0001fffeff117807 */ /* 0x000fe20001800000 */
[----:B------:R-:W-:Y:S01]  /*0e80*/  @!P1 IMAD.MOV R8, RZ, RZ, -R8 ;  /* 0x000000ffff089224 */ /* 0x000fe200078e0a08 */
[----:B------:R-:W-:Y:S01]  /*0e90*/  ISETP.GE.U32.AND P3, PT, R12, 0x7fffffc5, PT ;  /* 0x7fffffc50c00780c */ /* 0x000fe20003f66070 */
[----:B------:R-:W-:Y:S01]  /*0ea0*/  IMAD R37, R26, R5, RZ ;  /* 0x000000051a257224 */ /* 0x000fe200078e02ff */
[----:B------:R-:W-:Y:S01]  /*0eb0*/  SEL R12, RZ, 0x4, P4 ;  /* 0x00000004ff0c7807 */ /* 0x000fe20002000000 */
[----:B------:R-:W-:Y:S01]  /*0ec0*/  IMAD.IADD R14, R14, 0x1, R17 ;  /* 0x000000010e0e7824 */ /* 0x000fe200078e0211 */
[----:B------:R-:W-:-:S02]  /*0ed0*/  ISETP.GE.U32.AND P4, PT, R15, 0x7fffffc6, PT ;  /* 0x7fffffc60f00780c */ /* 0x000fc40003f86070 */
[----:B------:R-:W-:Y:S02]  /*0ee0*/  SEL R15, RZ, 0x7fff8, P6 ;  /* 0x0007fff8ff0f7807 */ /* 0x000fe40003000000 */
[----:B------:R-:W-:Y:S01]  /*0ef0*/  ISETP.GE.U32.AND P6, PT, R16, 0x7fffffc7, PT ;  /* 0x7fffffc71000780c */ /* 0x000fe20003fc6070 */
[C---:B------:R-:W-:Y:S01]  /*0f00*/  VIADD R16, R4.reuse, 0xffffffe1 ;  /* 0xffffffe104107836 */ /* 0x040fe20000000000 */
[----:B------:R-:W-:Y:S02]  /*0f10*/  SEL R18, RZ, 0x1, P3 ;  /* 0x00000001ff127807 */ /* 0x000fe40001800000 */
[----:B------:R-:W-:Y:S01]  /*0f20*/  ISETP.GE.U32.AND P3, PT, R19, 0x7fffffc8, PT ;  /* 0x7fffffc81300780c */ /* 0x000fe20003f66070 */
[----:B------:R-:W-:Y:S01]  /*0f30*/  VIADD R19, R4, 0xffffffe2 ;  /* 0xffffffe204137836 */ /* 0x000fe20000000000 */
[----:B------:R-:W-:Y:S02]  /*0f40*/  SEL R21, RZ, 0x1fffe, P4 ;  /* 0x0001fffeff157807 */ /* 0x000fe40002000000 */
[----:B------:R-:W-:-:S02]  /*0f50*/  ISETP.GE.U32.AND P4, PT, R16, 0x7fffffc2, PT ;  /* 0x7fffffc21000780c */ /* 0x000fc40003f86070 */
[----:B------:R-:W-:Y:S01]  /*0f60*/  SEL R16, RZ, 0x4, P6 ;  /* 0x00000004ff107807 */ /* 0x000fe20003000000 */
[----:B------:R-:W-:Y:S01]  /*0f70*/  IMAD.IADD R18, R18, 0x1, R21 ;  /* 0x0000000112127824 */ /* 0x000fe200078e0215 */
[----:B------:R-:W-:Y:S02]  /*0f80*/  ISETP.GE.U32.AND P6, PT, R19, 0x7fffffc3, PT ;  /* 0x7fffffc31300780c */ /* 0x000fe40003fc6070 */
[----:B------:R-:W-:Y:S02]  /*0f90*/  SEL R19, RZ, 0x7fff8, P3 ;  /* 0x0007fff8ff137807 */ /* 0x000fe40001800000 */
[----:B------:R-:W-:Y:S02]  /*0fa0*/  ISETP.GE.U32.AND P3, PT, R20, 0x7fffffc1, PT ;  /* 0x7fffffc11400780c */ /* 0x000fe40003f66070 */
[----:B------:R-:W-:Y:S02]  /*0fb0*/  SEL R24, RZ, 0x1fffe, P4 ;  /* 0x0001fffeff187807 */ /* 0x000fe40002000000 */
[----:B------:R-:W-:-:S02]  /*0fc0*/  ISETP.GE.U32.AND P4, PT, R22, 0x7fffffd8, PT ;  /* 0x7fffffd81600780c */ /* 0x000fc40003f86070 */
[----:B------:R-:W-:Y:S02]  /*0fd0*/  SEL R22, RZ, 0x4, P6 ;  /* 0x00000004ff167807 */ /* 0x000fe40003000000 */
[----:B------:R-:W-:Y:S02]  /*0fe0*/  ISETP.GE.U32.AND P6, PT, R23, 0x7fffffc4, PT ;  /* 0x7fffffc41700780c */ /* 0x000fe40003fc6070 */
[----:B------:R-:W-:Y:S02]  /*0ff0*/  SEL R23, RZ, 0x1, P3 ;  /* 0x00000001ff177807 */ /* 0x000fe40001800000 */
[----:B------:R-:W-:Y:S02]  /*1000*/  LOP3.LUT R14, R14, 0x3, RZ, 0xc0, !PT ;  /* 0x000000030e0e7812 */ /* 0x000fe400078ec0ff */
[----:B------:R-:W-:Y:S01]  /*1010*/  SEL R11, RZ, 0x7fff8, P6 ;  /* 0x0007fff8ff0b7807 */ /* 0x000fe20003000000 */
[----:B------:R-:W-:Y:S01]  /*1020*/  IMAD.IADD R23, R23, 0x1, R24 ;  /* 0x0000000117177824 */ /* 0x000fe200078e0218 */
[----:B------:R-:W-:-:S02]  /*1030*/  LOP3.LUT R10, R10, 0x3, RZ, 0xc0, !PT ;  /* 0x000000030a0a7812 */ /* 0x000fc400078ec0ff */
[----:B------:R-:W-:Y:S02]  /*1040*/  IADD3 R12, PT, PT, R14, R15, R12 ;  /* 0x0000000f0e0c7210 */ /* 0x000fe40007ffe00c */
[----:B------:R-:W-:Y:S02]  /*1050*/  LOP3.LUT R23, R23, 0x3, RZ, 0xc0, !PT ;  /* 0x0000000317177812 */ /* 0x000fe400078ec0ff */
[----:B------:R-:W-:Y:S02]  /*1060*/  LOP3.LUT R18, R18, 0x3, RZ, 0xc0, !PT ;  /* 0x0000000312127812 */ /* 0x000fe400078ec0ff */
[----:B------:R-:W-:Y:S02]  /*1070*/  IADD3 R11, PT, PT, R23, R11, R22 ;  /* 0x0000000b170b7210 */ /* 0x000fe40007ffe016 */
[----:B------:R-:W-:Y:S01]  /*1080*/  IADD3 R6, PT, PT, R10, R9, R6 ;  /* 0x000000090a067210 */ /* 0x000fe20007ffe006 */
[----:B------:R-:W-:Y:S01]  /*1090*/  IMAD.SHL.U32 R9, R12, 0x100, RZ ;  /* 0x000001000c097824 */ /* 0x000fe200078e00ff */
[----:B------:R-:W-:Y:S01]  /*10a0*/  IADD3 R16, PT, PT, R18, R19, R16 ;  /* 0x0000001312107210 */ /* 0x000fe20007ffe010 */
[----:B------:R-:W-:Y:S01]  /*10b0*/  VIADD R10, R4, 0xfffffff0 ;  /* 0xfffffff0040a7836 */ /* 0x000fe20000000000 */
[----:B------:R-:W-:-:S02]  /*10c0*/  LOP3.LUT R11, R11, 0xf, RZ, 0xc0, !PT ;  /* 0x0000000f0b0b7812 */ /* 0x000fc400078ec0ff */
[----:B------:R-:W-:Y:S02]  /*10d0*/  LOP3.LUT R9, R9, 0xf00, RZ, 0xe2, !PT ;  /* 0x00000f0009097812 */ /* 0x000fe400078ee2ff */
[----:B------:R-:W-:Y:S01]  /*10e0*/  ISETP.NE.AND P6, PT, R13, RZ, PT ;  /* 0x000000ff0d00720c */ /* 0x000fe20003fc5270 */
[----:B------:R-:W-:Y:S01]  /*10f0*/  IMAD R11, R16, 0x10, R11 ;  /* 0x00000010100b7824 */ /* 0x000fe200078e020b */
[----:B------:R-:W-:Y:S01]  /*1100*/  ISETP.GE.U32.AND P5, PT, R10, 0x7fffffd1, PT ;  /* 0x7fffffd10a00780c */ /* 0x000fe20003fa6070 */
[----:B------:R-:W-:Y:S01]  /*1110*/  IMAD R9, R6, 0x1000, R9 ;  /* 0x0000100006097824 */ /* 0x000fe200078e0209 */
[----:B------:R-:W-:Y:S02]  /*1120*/  LOP3.LUT R6, RZ, R13, RZ, 0x33, !PT ;  /* 0x0000000dff067212 */ /* 0x000fe400078e33ff */
[----:B------:R-:W-:Y:S02]  /*1130*/  LOP3.LUT R12, R11, 0xff, RZ, 0xc0, !PT ;  /* 0x000000ff0b0c7812 */ /* 0x000fe400078ec0ff */
[----:B------:R-:W-:-:S02]  /*1140*/  ISETP.NE.U32.AND P1, PT, R39, RZ, PT ;  /* 0x000000ff2700720c */ /* 0x000fc40003f25070 */
[C---:B------:R-:W-:Y:S01]  /*1150*/  SEL R10, R6.reuse, R7, !P6 ;  /* 0x00000007060a7207 */ /* 0x040fe20007000000 */
[----:B------:R-:W-:Y:S01]  /*1160*/  IMAD.IADD R9, R9, 0x1, R12 ;  /* 0x0000000109097824 */ /* 0x000fe200078e020c */
[----:B------:R-:W-:Y:S02]  /*1170*/  SEL R13, R6, R8, !P6 ;  /* 0x00000008060d7207 */ /* 0x000fe40007000000 */
[----:B------:R-:W-:Y:S01]  /*1180*/  PRMT R5, RZ, 0x7610, R5 ;  /* 0x00007610ff057816 */ /* 0x000fe20000000005 */
[----:B---3--:R-:W-:Y:S06]  /*1190*/  BRA.U UP0, `(.L_x_5) ;  /* 0x0000000100187547 */ /* 0x008fec000b800000 */
[----:B------:R-:W-:Y:S01]  /*11a0*/  ELECT P6, URZ, PT ;  /* 0x0000000000ff782f */ /* 0x000fe200038c0000 */
[----:B------:R-:W-:Y:S01]  /*11b0*/  IMAD.MOV.U32 R6, RZ, RZ, 0x1 ;  /* 0x00000001ff067424 */ /* 0x000fe200078e00ff */
[----:B------:R-:W-:Y:S01]  /*11c0*/  UMOV UR5, 0x40 ;  /* 0x0000004000057882 */ /* 0x000fe20000000000 */
[----:B------:R-:W-:Y:S01]  /*11d0*/  UVIRTCOUNT.DEALLOC.SMPOOL 0x80 ;  /* 0x000000800000784c */ /* 0x000fe20000000000 */
[----:B------:R-:W-:-:S09]  /*11e0*/  ULEA UR5, UR6, UR5, 0x18 ;  /* 0x0000000506057291 */ /* 0x000fd2000f8ec0ff */
[----:B------:R0:W-:Y:S03]  /*11f0*/  @P6 STS.U8 [UR5], R6 ;  /* 0x00000006ff006988 */ /* 0x0001e60008000005 */
.L_x_5:
[----:B------:R-:W-:Y:S01]  /*1200*/  UIADD3 UR10, UPT, UPT, UR8, UR4, URZ ;  /* 0x00000004080a7290 */ /* 0x000fe2000fffe0ff */
[----:B------:R-:W-:Y:S01]  /*1210*/  IMAD.SHL.U32 R40, R37, 0x2, RZ ;  /* 0x0000000225287824 */ /* 0x000fe200078e00ff */
[----:B------:R-:W-:Y:S01]  /*1220*/  VOTEU.ALL UP1, P1 ;  /* 0x0000000000ff7886 */ /* 0x000fe20000820000 */
[----:B------:R-:W-:Y:S01]  /*1230*/  UIADD3 UR11, UPT, UPT, UR9, 0x800, URZ ;  /* 0x00000800090b7890 */ /* 0x000fe2000fffe0ff */
[----:B------:R-:W-:Y:S01]  /*1240*/  IMAD.SHL.U32 R21, R60, 0x2, RZ ;  /* 0x000000023c157824 */ /* 0x000fe200078e00ff */
[----:B------:R-:W-:Y:S01]  /*1250*/  VOTEU.ALL UP2, P1 ;  /* 0x0000000000ff7886 */ /* 0x000fe20000840000 */
[C---:B0-----:R-:W-:Y:S01]  /*1260*/  IADD3 R6, P6, PT, R40.reuse, UR12, RZ ;  /* 0x0000000c28067c10 */ /* 0x041fe2000ffde0ff */
[----:B------:R-:W-:Y:S01]  /*1270*/  VIADD R35, R40, UR12 ;  /* 0x0000000c28237c36 */ /* 0x000fe20008000000 */
[----:B------:R-:W-:-:S04]  /*1280*/  @!UP1 UIADD3 UR4, UPT, UPT, -UR7, 0x100000, URZ ;  /* 0x0010000007049890 */ /* 0x000fc8000fffe1ff */
[----:B------:R-:W-:Y:S02]  /*1290*/  @!UP1 USHF.L.U32 UR5, UR4, 0xb, URZ ;  /* 0x0000000b04059899 */ /* 0x000fe400080006ff */
[----:B------:R-:W-:Y:S01]  /*12a0*/  @!UP1 USHF.L.U32 UR4, UR4, 0x1, URZ ;  /* 0x0000000104049899 */ /* 0x000fe200080006ff */
[----:B------:R-:W-:Y:S01]  /*12b0*/  STTM.x16 tmem[UR10], RZ ;  /* 0x000000ff000079ed */ /* 0x000fe2000824000a */
[----:B------:R-:W0:Y:S02]  /*12c0*/  FENCE.VIEW.ASYNC.T ;  /* 0x00000000000073c6 */ /* 0x000e240000000200 */
[----:B0-----:R-:W-:Y:S01]  /*12d0*/  BAR.SYNC.DEFER_BLOCKING 0x0 ;  /* 0x0000000000007b1d */ /* 0x001fe20000010000 */
[----:B------:R-:W-:Y:S01]  /*12e0*/  LEA.HI.X.SX32 R7, R37, UR13, 0x1, P6 ;  /* 0x0000000d25077c11 */ /* 0x000fe2000b0f0eff */
[----:B------:R-:W-:Y:S01]  /*12f0*/  IMAD R22, R60, 0xe, RZ ;  /* 0x0000000e3c167824 */ /* 0x000fe200078e02ff */
[C---:B------:R-:W-:Y:S01]  /*1300*/  IADD3 RZ, P6, PT, R21.reuse, R6, RZ ;  /* 0x0000000615ff7210 */ /* 0x040fe20007fde0ff */
[----:B------:R-:W-:-:S02]  /*1310*/  IMAD.IADD R14, R21, 0x1, R35 ;  /* 0x00000001150e7824 */ /* 0x000fc400078e0223 */
[----:B------:R-:W-:Y:S01]  /*1320*/  VIADD R8, R4, 0xfffffffd ;  /* 0xfffffffd04087836 */ /* 0x000fe20000000000 */
[CC--:B------:R-:W-:Y:S01]  /*1330*/  LEA.HI.X.SX32 R15, R60.reuse, R7.reuse, 0x1, P6 ;  /* 0x000000073c0f7211 */ /* 0x0c0fe200030f0eff */
[----:B------:R-:W0:Y:S02]  /*1340*/  FENCE.VIEW.ASYNC.S ;  /* 0x00000000000073c6 */ /* 0x000e240000000000 */
[----:B0-----:R0:W1:Y:S02]  /*1350*/  @!UP2 SYNCS.EXCH.64 URZ, [UR11], UR4 ;  /* 0x000000040bffa5b2 */ /* 0x0010640008000100 */
[----:B-1----:R-:W-:Y:S01]  /*1360*/  BAR.SYNC.DEFER_BLOCKING 0x0 ;  /* 0x0000000000007b1d */ /* 0x002fe20000010000 */
[----:B------:R-:W-:Y:S01]  /*1370*/  IMAD R23, R60, 0x7, RZ ;  /* 0x000000073c177824 */ /* 0x000fe200078e02ff */
[-C--:B------:R-:W-:Y:S01]  /*1380*/  IADD3 RZ, P6, PT, R22, R6.reuse, RZ ;  /* 0x0000000616ff7210 */ /* 0x080fe20007fde0ff */
[C---:B------:R-:W-:Y:S01]  /*1390*/  IMAD.SHL.U32 R24, R60.reuse, 0x8, RZ ;  /* 0x000000083c187824 */ /* 0x040fe200078e00ff */
[----:B------:R-:W-:Y:S01]  /*13a0*/  LOP3.LUT R16, R9, 0xffff, RZ, 0xc0, !PT ;  /* 0x0000ffff09107812 */ /* 0x000fe200078ec0ff */
[----:B------:R-:W-:Y:S01]  /*13b0*/  IMAD R17, R60, 0x1e, RZ ;  /* 0x0000001e3c117824 */ /* 0x000fe200078e02ff */
[-C--:B------:R-:W-:Y:S01]  /*13c0*/  LEA.HI.X.SX32 R19, R23, R7.reuse, 0x1, P6 ;  /* 0x0000000717137211 */ /* 0x080fe200030f0eff */
[----:B------:R-:W-:Y:S01]  /*13d0*/  IMAD.IADD R18, R22, 0x1, R35 ;  /* 0x0000000116127824 */ /* 0x000fe200078e0223 */
[CC--:B------:R-:W-:Y:S01]  /*13e0*/  LEA R26, P6, R60.reuse, R6.reuse, 0x4 ;  /* 0x000000063c1a7211 */ /* 0x0c0fe200078c20ff */
[----:B------:R-:W-:Y:S01]  /*13f0*/  IMAD R11, R60, 0xf, RZ ;  /* 0x0000000f3c0b7824 */ /* 0x000fe200078e02ff */
[----:B------:R-:W-:Y:S01]  /*1400*/  SHF.R.U32.HI R9, RZ, 0xf, R16 ;  /* 0x0000000fff097819 */ /* 0x000fe20000011610 */
[----:B------:R-:W-:Y:S01]  /*1410*/  VIADD R12, R4, 0xfffffffc ;  /* 0xfffffffc040c7836 */ /* 0x000fe20000000000 */
[----:B------:R-:W-:Y:S01]  /*1420*/  LEA.HI.X.SX32 R27, R24, R7, 0x1, P6 ;  /* 0x00000007181b7211 */ /* 0x000fe200030f0eff */
[----:B------:R-:W-:Y:S01]  /*1430*/  IMAD R25, R60, 0x6, RZ ;  /* 0x000000063c197824 */ /* 0x000fe200078e02ff */
[----:B------:R-:W-:-:S02]  /*1440*/  IADD3 R28, P6, PT, R17, R6, RZ ;  /* 0x00000006111c7210 */ /* 0x000fc40007fde0ff */
[----:B------:R-:W-:Y:S02]  /*1450*/  PRMT R38, RZ, 0x7610, R38 ;  /* 0x00007610ff267816 */ /* 0x000fe40000000026 */
[----:B------:R-:W-:Y:S01]  /*1460*/  PRMT R51, RZ, 0x7610, R51 ;  /* 0x00007610ff337816 */ /* 0x000fe20000000033 */
[C---:B------:R-:W-:Y:S01]  /*1470*/  IMAD R43, R60.reuse, 0x22, RZ ;  /* 0x000000223c2b7824 */ /* 0x040fe200078e02ff */
[----:B------:R-:W-:Y:S01]  /*1480*/  PRMT R53, RZ, 0x7610, R53 ;  /* 0x00007610ff357816 */ /* 0x000fe20000000035 */
[C---:B------:R-:W-:Y:S01]  /*1490*/  IMAD R45, R60.reuse, 0x12, RZ ;  /* 0x000000123c2d7824 */ /* 0x040fe200078e02ff */
[----:B------:R-:W-:Y:S01]  /*14a0*/  PRMT R52, RZ, 0x7610, R52 ;  /* 0x00007610ff347816 */ /* 0x000fe20000000034 */
[----:B------:R-:W-:Y:S01]  /*14b0*/  IMAD R47, R60, 0x24, RZ ;  /* 0x000000243c2f7824 */ /* 0x000fe200078e02ff */
[----:B------:R1:W5:Y:S01]  /*14c0*/  @!P2 LDG.E.U16 R5, desc[UR22][R14.64] ;  /* 0x000000160e05a981 */ /* 0x000362000c1e1500 */
[----:B------:R-:W-:Y:S01]  /*14d0*/  ISETP.GE.U32.AND P2, PT, R8, 0x7fffffde, PT ;  /* 0x7fffffde0800780c */ /* 0x000fe20003f46070 */
[----:B------:R-:W-:Y:S01]  /*14e0*/  IMAD R49, R60, 0x26, RZ ;  /* 0x000000263c317824 */ /* 0x000fe200078e02ff */
[----:B------:R-:W-:-:S02]  /*14f0*/  PRMT R8, RZ, 0x7610, R8 ;  /* 0x00007610ff087816 */ /* 0x000fc40000000008 */
[----:B------:R-:W-:Y:S02]  /*1500*/  PRMT R50, RZ, 0x7610, R50 ;  /* 0x00007610ff327816 */ /* 0x000fe40000000032 */
[----:B------:R-:W-:Y:S02]  /*1510*/  PRMT R55, RZ, 0x7610, R55 ;  /* 0x00007610ff377816 */ /* 0x000fe40000000037 */
[----:B------:R-:W-:Y:S01]  /*1520*/  PRMT R64, RZ, 0x7610, R64 ;  /* 0x00007610ff407816 */ /* 0x000fe20000000040 */
[----:B------:R-:W5:Y:S01]  /*1530*/  @!P0 LDG.E.U16 R8, desc[UR22][R18.64] ;  /* 0x0000001612088981 */ /* 0x000f62000c1e1500 */
[----:B------:R-:W-:Y:S02]  /*1540*/  LOP3.LUT P0, RZ, R9, 0x1, RZ, 0xc0, !PT ;  /* 0x0000000109ff7812 */ /* 0x000fe4000780c0ff */
[----:B------:R-:W-:Y:S02]  /*1550*/  PRMT R54, RZ, 0x7610, R54 ;  /* 0x00007610ff367816 */ /* 0x000fe40000000036 */
[----:B------:R-:W-:-:S02]  /*1560*/  PRMT R69, RZ, 0x7610, R69 ;  /* 0x00007610ff457816 */ /* 0x000fc40000000045 */
[----:B------:R-:W-:Y:S02]  /*1570*/  PRMT R65, RZ, 0x7610, R65 ;  /* 0x00007610ff417816 */ /* 0x000fe40000000041 */
[----:B------:R-:W-:Y:S02]  /*1580*/  PRMT R66, RZ, 0x7610, R66 ;  /* 0x00007610ff427816 */ /* 0x000fe40000000042 */
[----:B------:R-:W-:Y:S02]  /*1590*/  PRMT R67, RZ, 0x7610, R67 ;  /* 0x00007610ff437816 */ /* 0x000fe40000000043 */
[----:B------:R-:W-:Y:S02]  /*15a0*/  PRMT R70, RZ, 0x7610, R70 ;  /* 0x00007610ff467816 */ /* 0x000fe40000000046 */
[----:B------:R-:W-:Y:S01]  /*15b0*/  PRMT R68, RZ, 0x7610, R68 ;  /* 0x00007610ff447816 */ /* 0x000fe20000000044 */
[----:B------:R-:W-:Y:S01]  /*15c0*/  IMAD R59, R60, 0x1c, RZ ;  /* 0x0000001c3c3b7824 */ /* 0x000fe200078e02ff */
[----:B------:R-:W-:-:S02]  /*15d0*/  PRMT R9, RZ, 0x7610, R9 ;  /* 0x00007610ff097816 */ /* 0x000fc40000000009 */
[----:B------:R-:W-:Y:S01]  /*15e0*/  PRMT R74, RZ, 0x7610, R74 ;  /* 0x00007610ff4a7816 */ /* 0x000fe2000000004a */
[C---:B------:R-:W-:Y:S01]  /*15f0*/  IMAD R57, R60.reuse, 0x32, RZ ;  /* 0x000000323c397824 */ /* 0x040fe200078e02ff */
[-C--:B------:R-:W-:Y:S01]  /*1600*/  LEA.HI.X.SX32 R29, R11, R7.reuse, 0x1, P6 ;  /* 0x000000070b1d7211 */ /* 0x080fe200030f0eff */
[C---:B------:R-:W-:Y:S01]  /*1610*/  IMAD R73, R60.reuse, 0x34, RZ ;  /* 0x000000343c497824 */ /* 0x040fe200078e02ff */
[----:B------:R-:W-:Y:S01]  /*1620*/  PRMT R11, RZ, 0x7610, R11 ;  /* 0x00007610ff0b7816 */ /* 0x000fe2000000000b */
[C---:B-1----:R-:W-:Y:S01]  /*1630*/  IMAD.SHL.U32 R15, R60.reuse, 0x10, RZ ;  /* 0x000000103c0f7824 */ /* 0x042fe200078e00ff */
[-C--:B------:R-:W-:Y:S01]  /*1640*/  LEA R32, P6, R60, R6.reuse, 0x5 ;  /* 0x000000063c207211 */ /* 0x080fe200078c28ff */
[----:B------:R-:W-:Y:S01]  /*1650*/  VIADD R14, R4, 0xfffffffb ;  /* 0xfffffffb040e7836 */ /* 0x000fe20000000000 */
[----:B------:R1:W5:Y:S01]  /*1660*/  @!P4 LDG.E.U16 R9, desc[UR22][R26.64] ;  /* 0x000000161a09c981 */ /* 0x000362000c1e1500 */
[----:B------:R-:W-:Y:S01]  /*1670*/  ISETP.GE.U32.AND P4, PT, R12, 0x7fffffdd, PT ;  /* 0x7fffffdd0c00780c */ /* 0x000fe20003f86070 */
[C---:B------:R-:W-:Y:S01]  /*1680*/  IMAD R75, R60.reuse, 0x36, RZ ;  /* 0x000000363c4b7824 */ /* 0x040fe200078e02ff */
[----:B------:R-:W-:Y:S01]  /*1690*/  PRMT R12, RZ, 0x7610, R12 ;  /* 0x00007610ff0c7816 */ /* 0x000fe2000000000c */
[----:B------:R2:W5:Y:S01]  /*16a0*/  @!P5 LDG.E.U16 R11, desc[UR22][R28.64] ;  /* 0x000000161c0bd981 */ /* 0x000562000c1e1500 */
[----:B------:R-:W-:Y:S01]  /*16b0*/  LEA.HI.X.SX32 R33, R15, R7, 0x1, P6 ;  /* 0x000000070f217211 */ /* 0x000fe200030f0eff */
[----:B------:R-:W-:Y:S01]  /*16c0*/  IMAD R77, R60, 0x38, RZ ;  /* 0x000000383c4d7824 */ /* 0x000fe200078e02ff */
[----:B------:R-:W-:Y:S01]  /*16d0*/  ISETP.GE.U32.AND P5, PT, R14, 0x7fffffdc, PT ;  /* 0x7fffffdc0e00780c */ /* 0x000fe20003fa6070 */
[----:B------:R-:W-:Y:S01]  /*16e0*/  VIADD R14, R4, 0xfffffffa ;  /* 0xfffffffa040e7836 */ /* 0x000fe20000000000 */
[C---:B------:R-:W-:Y:S01]  /*16f0*/  LEA RZ, P6, R60.reuse, R6, 0x2 ;  /* 0x000000063cff7211 */ /* 0x040fe200078c10ff */
[----:B------:R3:W5:Y:S01]  /*1700*/  @P0 LDG.E.U16 R12, desc[UR22][R32.64] ;  /* 0x00000016200c0981 */ /* 0x000762000c1e1500 */
[----:B-1----:R-:W-:-:S02]  /*1710*/  IMAD R26, R60, 0x3, RZ ;  /* 0x000000033c1a7824 */ /* 0x002fc400078e02ff */
[C---:B------:R-:W-:Y:S01]  /*1720*/  IMAD R79, R60.reuse, 0x3a, RZ ;  /* 0x0000003a3c4f7824 */ /* 0x040fe200078e02ff */
[-C--:B------:R-:W-:Y:S02]  /*1730*/  LEA.HI.X.SX32 R19, R21, R7.reuse, 0x1, P6 ;  /* 0x0000000715137211 */ /* 0x080fe400030f0eff */
[----:B------:R-:W-:Y:S01]  /*1740*/  PRMT R71, RZ, 0x7610, R71 ;  /* 0x00007610ff477816 */ /* 0x000fe20000000047 */
[----:B------:R-:W-:Y:S01]  /*1750*/  IMAD R63, R60, 0x1d, RZ ;  /* 0x0000001d3c3f7824 */ /* 0x000fe200078e02ff */
[----:B------:R-:W-:Y:S01]  /*1760*/  ISETP.GE.U32.AND P0, PT, R14, 0x7fffffdb, PT ;  /* 0x7fffffdb0e00780c */ /* 0x000fe20003f06070 */
[C---:B------:R-:W-:Y:S01]  /*1770*/  IMAD R81, R60.reuse, 0x3c, RZ ;  /* 0x0000003c3c517824 */ /* 0x040fe200078e02ff */
[C---:B------:R-:W-:Y:S01]  /*1780*/  IADD3 RZ, P6, PT, R25.reuse, R6, RZ ;  /* 0x0000000619ff7210 */ /* 0x040fe20007fde0ff */
[----:B------:R-:W-:Y:S01]  /*1790*/  IMAD R18, R60, 0x4, R35 ;  /* 0x000000043c127824 */ /* 0x000fe200078e0223 */
[----:B------:R-:W-:Y:S01]  /*17a0*/  PRMT R14, RZ, 0x7610, R14 ;  /* 0x00007610ff0e7816 */ /* 0x000fe2000000000e */
[----:B------:R-:W-:Y:S01]  /*17b0*/  VIADD R27, R4, 0xfffffff9 ;  /* 0xfffffff9041b7836 */ /* 0x000fe20000000000 */
[----:B------:R-:W-:Y:S01]  /*17c0*/  PRMT R15, RZ, 0x7610, R15 ;  /* 0x00007610ff0f7816 */ /* 0x000fe2000000000f */
[----:B------:R-:W-:Y:S01]  /*17d0*/  IMAD.IADD R30, R25, 0x1, R35 ;  /* 0x00000001191e7824 */ /* 0x000fe200078e0223 */
[----:B------:R-:W-:Y:S01]  /*17e0*/  LEA.HI.X.SX32 R31, R26, R7, 0x1, P6 ;  /* 0x000000071a1f7211 */ /* 0x000fe200030f0eff */
[----:B0-----:R-:W0:Y:S01]  /*17f0*/  LDCU UR4, c[0x0][0x3b0] ;  /* 0x00007600ff0477ac */ /* 0x001e220008000800 */
[----:B------:R-:W5:Y:S01]  /*1800*/  @!P2 LDG.E.U16 R14, desc[UR22][R18.64] ;  /* 0x00000016120ea981 */ /* 0x000f62000c1e1500 */
[----:B------:R-:W-:Y:S01]  /*1810*/  ISETP.GE.U32.AND P2, PT, R27, 0x7fffffda, PT ;  /* 0x7fffffda1b00780c */ /* 0x000fe20003f46070 */
[----:B------:R-:W-:-:S02]  /*1820*/  IMAD.SHL.U32 R27, R60, 0x4, RZ ;  /* 0x000000043c1b7824 */ /* 0x000fc400078e00ff */
[----:B------:R1:W5:Y:S01]  /*1830*/  @!P4 LDG.E.U16 R15, desc[UR22][R30.64] ;  /* 0x000000161e0fc981 */ /* 0x000362000c1e1500 */
[-C--:B------:R-:W-:Y:S01]  /*1840*/  LEA RZ, P4, R60, R6.reuse, 0x3 ;  /* 0x000000063cff7211 */ /* 0x080fe200078818ff */
[----:B--2---:R-:W-:Y:S02]  /*1850*/  VIADD R29, R4, 0xfffffff6 ;  /* 0xfffffff6041d7836 */ /* 0x004fe40000000000 */
[C---:B------:R-:W-:Y:S01]  /*1860*/  IMAD R28, R60.reuse, 0xa, RZ ;  /* 0x0000000a3c1c7824 */ /* 0x040fe200078e02ff */
[-C--:B---3--:R-:W-:Y:S01]  /*1870*/  LEA.HI.X.SX32 R33, R27, R7.reuse, 0x1, P4 ;  /* 0x000000071b217211 */ /* 0x088fe200020f0eff */
[C-C-:B------:R-:W-:Y:S01]  /*1880*/  IMAD R32, R60.reuse, 0x8, R35.reuse ;  /* 0x000000083c207824 */ /* 0x140fe200078e0223 */
[----:B------:R-:W-:Y:S01]  /*1890*/  ISETP.GE.U32.AND P4, PT, R29, 0x7fffffd7, PT ;  /* 0x7fffffd71d00780c */ /* 0x000fe20003f86070 */
[----:B------:R-:W-:Y:S01]  /*18a0*/  IMAD R29, R60, 0x5, RZ ;  /* 0x000000053c1d7824 */ /* 0x000fe200078e02ff */
[----:B------:R-:W-:Y:S01]  /*18b0*/  IADD3 RZ, P6, PT, R28, R6, RZ ;  /* 0x000000061cff7210 */ /* 0x000fe20007fde0ff */
[----:B-1----:R-:W-:Y:S01]  /*18c0*/  VIADD R31, R4, 0xfffffff5 ;  /* 0xfffffff5041f7836 */ /* 0x002fe20000000000 */
[----:B------:R1:W5:Y:S01]  /*18d0*/  @!P5 LDG.E.U16 R38, desc[UR22][R32.64] ;  /* 0x000000162026d981 */ /* 0x000362000c1e1500 */
[----:B------:R-:W-:Y:S01]  /*18e0*/  IMAD R30, R60, 0xc, RZ ;  /* 0x0000000c3c1e7824 */ /* 0x000fe200078e02ff */
[----:B------:R-:W-:Y:S01]  /*18f0*/  LEA.HI.X.SX32 R19, R29, R7, 0x1, P6 ;  /* 0x000000071d137211 */ /* 0x000fe200030f0eff */
[----:B------:R-:W-:Y:S01]  /*1900*/  IMAD.IADD R18, R28, 0x1, R35 ;  /* 0x000000011c127824 */ /* 0x000fe200078e0223 */
[----:B------:R-:W-:-:S02]  /*1910*/  ISETP.GE.U32.AND P5, PT, R31, 0x7fffffd6, PT ;  /* 0x7fffffd61f00780c */ /* 0x000fc40003fa6070 */
[----:B------:R-:W-:Y:S02]  /*1920*/  SHF.R.U32.HI R31, RZ, 0xe, R16 ;  /* 0x0000000eff1f7819 */ /* 0x000fe40000011610 */
[CC--:B------:R-:W-:Y:S01]  /*1930*/  IADD3 RZ, P6, PT, R30.reuse, R6.reuse, RZ ;  /* 0x000000061eff7210 */ /* 0x0c0fe20007fde0ff */
[----:B------:R2:W5:Y:S01]  /*1940*/  @!P0 LDG.E.U16 R51, desc[UR22][R18.64] ;  /* 0x0000001612338981 */ /* 0x000562000c1e1500 */
[----:B------:R-:W-:Y:S01]  /*1950*/  LOP3.LUT P0, RZ, R31, 0x1, RZ, 0xc0, !PT ;  /* 0x000000011fff7812 */ /* 0x000fe2000780c0ff */
[----:B-1----:R-:W-:Y:S01]  /*1960*/  IMAD.IADD R32, R30, 0x1, R35 ;  /* 0x000000011e207824 */ /* 0x002fe200078e0223 */
[----:B------:R-:W-:Y:S01]  /*1970*/  LEA.HI.X.SX32 R33, R25, R7, 0x1, P6 ;  /* 0x0000000719217211 */ /* 0x000fe200030f0eff */
[----:B------:R-:W-:Y:S01]  /*1980*/  VIADD R35, R4, 0xfffffff4 ;  /* 0xfffffff404237836 */ /* 0x000fe20000000000 */
[----:B------:R-:W-:Y:S01]  /*1990*/  IADD3 R34, P6, PT, R43, R6, RZ ;  /* 0x000000062b227210 */ /* 0x000fe20007fde0ff */
[----:B------:R-:W-:Y:S01]  /*19a0*/  IMAD R31, R60, 0x11, RZ ;  /* 0x000000113c1f7824 */ /* 0x000fe200078e02ff */
[----:B------:R-:W-:Y:S01]  /*19b0*/  PRMT R43, RZ, 0x7610, R43 ;  /* 0x00007610ff2b7816 */ /* 0x000fe2000000002b */
[----:B------:R1:W5:Y:S01]  /*19c0*/  @!P2 LDG.E.U16 R53, desc[UR22][R32.64] ;  /* 0x000000162035a981 */ /* 0x000362000c1e1500 */
[----:B------:R-:W-:-:S02]  /*19d0*/  ISETP.GE.U32.AND P2, PT, R35, 0x7fffffd5, PT ;  /* 0x7fffffd52300780c */ /* 0x000fc40003f46070 */
[-C--:B------:R-:W-:Y:S01]  /*19e0*/  LEA.HI.X.SX32 R35, R31, R7.reuse, 0x1, P6 ;  /* 0x000000071f237211 */ /* 0x080fe200030f0eff */
[----:B------:R-:W-:Y:S01]  /*19f0*/  IMAD R31, R60, 0x9, RZ ;  /* 0x000000093c1f7824 */ /* 0x000fe200078e02ff */
[-C--:B--2---:R-:W-:Y:S02]  /*1a00*/  IADD3 R18, P6, PT, R45, R6.reuse, RZ ;  /* 0x000000062d127210 */ /* 0x084fe40007fde0ff */
[--C-:B------:R-:W-:Y:S01]  /*1a10*/  SHF.R.U32.HI R36, RZ, 0xd, R16.reuse ;  /* 0x0000000dff247819 */ /* 0x100fe20000011610 */
[----:B------:R2:W5:Y:S01]  /*1a20*/  @P0 LDG.E.U16 R43, desc[UR22][R34.64] ;  /* 0x00000016222b0981 */ /* 0x000562000c1e1500 */
[----:B------:R-:W-:Y:S02]  /*1a30*/  LEA.HI.X.SX32 R19, R31, R7, 0x1, P6 ;  /* 0x000000071f137211 */ /* 0x000fe400030f0eff */
[----:B------:R-:W-:Y:S02]  /*1a40*/  LOP3.LUT P0, RZ, R36, 0x1, RZ, 0xc0, !PT ;  /* 0x0000000124ff7812 */ /* 0x000fe4000780c0ff */
[----:B-1----:R-:W-:Y:S01]  /*1a50*/  SHF.R.U32.HI R33, RZ, 0xc, R16 ;  /* 0x0000000cff217819 */ /* 0x002fe20000011610 */
[----:B------:R1:W5:Y:S01]  /*1a60*/  @!P4 LDG.E.U16 R52, desc[UR22][R18.64] ;  /* 0x000000161234c981 */ /* 0x000362000c1e1500 */
[----:B------:R-:W-:-:S02]  /*1a70*/  IADD3 R32, P6, PT, R47, R6, RZ ;  /* 0x000000062f207210 */ /* 0x000fc40007fde0ff */
[----:B------:R-:W-:Y:S01]  /*1a80*/  LOP3.LUT P4, RZ, R33, 0x1, RZ, 0xc0, !PT ;  /* 0x0000000121ff7812 */ /* 0x000fe2000788c0ff */
[C---:B--2---:R-:W-:Y:S01]  /*1a90*/  IMAD R35, R60.reuse, 0x13, RZ ;  /* 0x000000133c237824 */ /* 0x044fe200078e02ff */
[-C--:B------:R-:W-:Y:S01]  /*1aa0*/  LEA.HI.X.SX32 R33, R45, R7.reuse, 0x1, P6 ;  /* 0x000000072d217211 */ /* 0x080fe200030f0eff */
[C---:B------:R-:W-:Y:S01]  /*1ab0*/  IMAD R45, R60.reuse, 0x14, RZ ;  /* 0x000000143c2d7824 */ /* 0x040fe200078e02ff */
[-C--:B------:R-:W-:Y:S02]  /*1ac0*/  IADD3 R34, P6, PT, R49, R6.reuse, RZ ;  /* 0x0000000631227210 */ /* 0x080fe40007fde0ff */
[----:B------:R-:W-:Y:S01]  /*1ad0*/  SHF.R.U32.HI R36, RZ, 0xb, R16 ;  /* 0x0000000bff247819 */ /* 0x000fe20000011610 */
[----:B------:R2:W5:Y:S01]  /*1ae0*/  @P0 LDG.E.U16 R50, desc[UR22][R32.64] ;  /* 0x0000001620320981 */ /* 0x000562000c1e1500 */
[----:B------:R-:W-:Y:S01]  /*1af0*/  LEA.HI.X.SX32 R35, R35, R7, 0x1, P6 ;  /* 0x0000000723237211 */ /* 0x000fe200030f0eff */
[----:B------:R-:W-:Y:S01]  /*1b00*/  IMAD R47, R60, 0x28, RZ ;  /* 0x000000283c2f7824 */ /* 0x000fe200078e02ff */
[----:B-1----:R-:W-:-:S02]  /*1b10*/  IADD3 R18, P6, PT, R45, R6, RZ ;  /* 0x000000062d127210 */ /* 0x002fc40007fde0ff */
[----:B------:R-:W-:Y:S01]  /*1b20*/  LOP3.LUT P0, RZ, R36, 0x1, RZ, 0xc0, !PT ;  /* 0x0000000124ff7812 */ /* 0x000fe2000780c0ff */
[----:B------:R-:W-:Y:S01]  /*1b30*/  VIADD R36, R4, 0xfffffff3 ;  /* 0xfffffff304247836 */ /* 0x000fe20000000000 */
[-C--:B------:R-:W-:Y:S01]  /*1b40*/  LEA.HI.X.SX32 R19, R28, R7.reuse, 0x1, P6 ;  /* 0x000000071c137211 */ /* 0x080fe200030f0eff */
[----:B------:R1:W5:Y:S01]  /*1b50*/  @P4 LDG.E.U16 R55, desc[UR22][R34.64] ;  /* 0x0000001622374981 */ /* 0x000362000c1e1500 */
[-C--:B------:R-:W-:Y:S01]  /*1b60*/  IADD3 R44, P6, PT, R47, R6.reuse, RZ ;  /* 0x000000062f2c7210 */ /* 0x080fe20007fde0ff */
[----:B------:R-:W-:Y:S01]  /*1b70*/  IMAD R47, R60, 0x2a, RZ ;  /* 0x0000002a3c2f7824 */ /* 0x000fe200078e02ff */
[----:B------:R-:W-:Y:S01]  /*1b80*/  ISETP.GE.U32.AND P4, PT, R36, 0x7fffffd4, PT ;  /* 0x7fffffd42400780c */ /* 0x000fe20003f86070 */
[----:B--2---:R-:W-:Y:S01]  /*1b90*/  VIADD R32, R4, 0xfffffff2 ;  /* 0xfffffff204207836 */ /* 0x004fe20000000000 */
[-C--:B------:R-:W-:Y:S01]  /*1ba0*/  LEA.HI.X.SX32 R45, R45, R7.reuse, 0x1, P6 ;  /* 0x000000072d2d7211 */ /* 0x080fe200030f0eff */
[C---:B------:R-:W-:Y:S01]  /*1bb0*/  IMAD R33, R60.reuse, 0x15, RZ ;  /* 0x000000153c217824 */ /* 0x040fe200078e02ff */
[----:B------:R-:W-:Y:S01]  /*1bc0*/  SHF.R.U32.HI R36, RZ, 0xa, R16 ;  /* 0x0000000aff247819 */ /* 0x000fe20000011610 */
[----:B------:R2:W5:Y:S01]  /*1bd0*/  @!P5 LDG.E.U16 R64, desc[UR22][R18.64] ;  /* 0x000000161240d981 */ /* 0x000562000c1e1500 */
[----:B-1----:R-:W-:Y:S01]  /*1be0*/  IADD3 R34, P6, PT, R47, R6, RZ ;  /* 0x000000062f227210 */ /* 0x002fe20007fde0ff */
[----:B------:R-:W-:Y:S01]  /*1bf0*/  IMAD R47, R60, 0x16, RZ ;  /* 0x000000163c2f7824 */ /* 0x000fe200078e02ff */
[----:B------:R-:W-:Y:S01]  /*1c00*/  LOP3.LUT P5, RZ, R36, 0x1, RZ, 0xc0, !PT ;  /* 0x0000000124ff7812 */ /* 0x000fe200078ac0ff */
[----:B------:R1:W5:Y:S01]  /*1c10*/  @P0 LDG.E.U16 R54, desc[UR22][R44.64] ;  /* 0x000000162c360981 */ /* 0x000362000c1e1500 */
[----:B------:R-:W-:Y:S01]  /*1c20*/  ISETP.GE.U32.AND P0, PT, R32, 0x7fffffd3, PT ;  /* 0x7fffffd32000780c */ /* 0x000fe20003f06070 */
[----:B------:R-:W-:Y:S01]  /*1c30*/  IMAD R32, R60, 0xb, RZ ;  /* 0x0000000b3c207824 */ /* 0x000fe200078e02ff */
[----:B------:R-:W-:-:S02]  /*1c40*/  LEA.HI.X.SX32 R35, R33, R7, 0x1, P6 ;  /* 0x0000000721237211 */ /* 0x000fc400030f0eff */
[-C--:B--2---:R-:W-:Y:S02]  /*1c50*/  IADD3 R18, P6, PT, R47, R6.reuse, RZ ;  /* 0x000000062f127210 */ /* 0x084fe40007fde0ff */
[--C-:B------:R-:W-:Y:S02]  /*1c60*/  SHF.R.U32.HI R33, RZ, 0x9, R16.reuse ;  /* 0x00000009ff217819 */ /* 0x100fe40000011610 */
[----:B------:R-:W-:Y:S01]  /*1c70*/  LEA.HI.X.SX32 R19, R32, R7, 0x1, P6 ;  /* 0x0000000720137211 */ /* 0x000fe200030f0eff */
[C---:B-1----:R-:W-:Y:S01]  /*1c80*/  IMAD R45, R60.reuse, 0x2c, RZ ;  /* 0x0000002c3c2d7824 */ /* 0x042fe200078e02ff */
[----:B------:R-:W-:Y:S01]  /*1c90*/  LOP3.LUT P6, RZ, R33, 0x1, RZ, 0xc0, !PT ;  /* 0x0000000121ff7812 */ /* 0x000fe200078cc0ff */
[----:B------:R1:W5:Y:S01]  /*1ca0*/  @P5 LDG.E.U16 R65, desc[UR22][R34.64] ;  /* 0x0000001622415981 */ /* 0x000362000c1e1500 */
[----:B------:R-:W-:Y:S01]  /*1cb0*/  SHF.R.U32.HI R33, RZ, 0x8, R16 ;  /* 0x00000008ff217819 */ /* 0x000fe20000011610 */
[----:B------:R-:W-:Y:S02]  /*1cc0*/  IMAD R49, R60, 0x2e, RZ ;  /* 0x0000002e3c317824 */ /* 0x000fe400078e02ff */
[----:B------:R2:W5:Y:S01]  /*1cd0*/  @!P2 LDG.E.U16 R69, desc[UR22][R18.64] ;  /* 0x000000161245a981 */ /* 0x000562000c1e1500 */
[----:B------:R-:W-:-:S02]  /*1ce0*/  IADD3 R44, P2, PT, R45, R6, RZ ;  /* 0x000000062d2c7210 */ /* 0x000fc40007f5e0ff */
[----:B------:R-:W-:Y:S01]  /*1cf0*/  LOP3.LUT P5, RZ, R33, 0x1, RZ, 0xc0, !PT ;  /* 0x0000000121ff7812 */ /* 0x000fe200078ac0ff */
[C---:B------:R-:W-:Y:S01]  /*1d00*/  IMAD R33, R60.reuse, 0x17, RZ ;  /* 0x000000173c217824 */ /* 0x040fe200078e02ff */
[-C--:B------:R-:W-:Y:S02]  /*1d10*/  LEA.HI.X.SX32 R45, R47, R7.reuse, 0x1, P2 ;  /* 0x000000072f2d7211 */ /* 0x080fe400010f0eff */
[-C--:B-1----:R-:W-:Y:S01]  /*1d20*/  IADD3 R34, P2, PT, R49, R6.reuse, RZ ;  /* 0x0000000631227210 */ /* 0x082fe20007f5e0ff */
[C---:B------:R-:W-:Y:S02]  /*1d30*/  IMAD R47, R60.reuse, 0x18, RZ ;  /* 0x000000183c2f7824 */ /* 0x040fe400078e02ff */
[----:B------:R1:W5:Y:S01]  /*1d40*/  @P6 LDG.E.U16 R66, desc[UR22][R44.64] ;  /* 0x000000162c426981 */ /* 0x000362000c1e1500 */
[----:B------:R-:W-:Y:S02]  /*1d50*/  LEA.HI.X.SX32 R35, R33, R7, 0x1, P2 ;  /* 0x0000000721237211 */ /* 0x000fe400010f0eff */
[----:B------:R-:W-:Y:S01]  /*1d60*/  SHF.R.U32.HI R33, RZ, 0x7, R16 ;  /* 0x00000007ff217819 */ /* 0x000fe20000011610 */
[----:B------:R-:W-:Y:S01]  /*1d70*/  IMAD R49, R60, 0x30, RZ ;  /* 0x000000303c317824 */ /* 0x000fe200078e02ff */
[----:B--2---:R-:W-:Y:S01]  /*1d80*/  IADD3 R18, P6, PT, R47, R6, RZ ;  /* 0x000000062f127210 */ /* 0x004fe20007fde0ff */
[----:B------:R-:W5:Y:S01]  /*1d90*/  @P5 LDG.E.U16 R67, desc[UR22][R34.64] ;  /* 0x0000001622435981 */ /* 0x000f62000c1e1500 */
[----:B------:R-:W-:-:S02]  /*1da0*/  LOP3.LUT P5, RZ, R33, 0x1, RZ, 0xc0, !PT ;  /* 0x0000000121ff7812 */ /* 0x000fc400078ac0ff */
[----:B------:R-:W-:Y:S01]  /*1db0*/  LEA.HI.X.SX32 R19, R30, R7, 0x1, P6 ;  /* 0x000000071e137211 */ /* 0x000fe200030f0eff */
[----:B------:R-:W-:Y:S01]  /*1dc0*/  VIADD R36, R4, 0xfffffff1 ;  /* 0xfffffff104247836 */ /* 0x000fe20000000000 */
[----:B-1----:R-:W-:-:S03]  /*1dd0*/  IADD3 R44, P6, PT, R49, R6, RZ ;  /* 0x00000006312c7210 */ /* 0x002fc60007fde0ff */
[----:B------:R1:W5:Y:S01]  /*1de0*/  @!P4 LDG.E.U16 R70, desc[UR22][R18.64] ;  /* 0x000000161246c981 */ /* 0x000362000c1e1500 */
[----:B------:R-:W-:Y:S02]  /*1df0*/  LEA.HI.X.SX32 R45, R47, R7, 0x1, P6 ;  /* 0x000000072f2d7211 */ /* 0x000fe400030f0eff */
[----:B------:R-:W-:-:S03]  /*1e00*/  ISETP.GE.U32.AND P2, PT, R36, 0x7fffffd2, PT ;  /* 0x7fffffd22400780c */ /* 0x000fc60003f46070 */
[----:B------:R2:W5:Y:S01]  /*1e10*/  @P5 LDG.E.U16 R68, desc[UR22][R44.64] ;  /* 0x000000162c445981 */ /* 0x000562000c1e1500 */
[----:B-1----:R-:W-:Y:S01]  /*1e20*/  IADD3 R18, P5, PT, R59, R6, RZ ;  /* 0x000000063b127210 */ /* 0x002fe20007fbe0ff */
[----:B------:R-:W-:-:S03]  /*1e30*/  VIADD R33, R4, 0xffffffff ;  /* 0xffffffff04217836 */ /* 0x000fc60000000000 */
[-C--:B------:R-:W-:Y:S01]  /*1e40*/  LEA.HI.X.SX32 R19, R22, R7.reuse, 0x1, P5 ;  /* 0x0000000716137211 */ /* 0x080fe200028f0eff */
[C---:B------:R-:W-:Y:S02]  /*1e50*/  IMAD R49, R60.reuse, 0x1a, RZ ;  /* 0x0000001a3c317824 */ /* 0x040fe400078e02ff */
[C---:B--2---:R-:W-:Y:S02]  /*1e60*/  IMAD R45, R60.reuse, 0x19, RZ ;  /* 0x000000193c2d7824 */ /* 0x044fe400078e02ff */
[----:B------:R1:W5:Y:S01]  /*1e70*/  @!P2 LDG.E.U16 R74, desc[UR22][R18.64] ;  /* 0x00000016124aa981 */ /* 0x000362000c1e1500 */
[-C--:B------:R-:W-:Y:S02]  /*1e80*/  IADD3 R56, P2, PT, R57, R6.reuse, RZ ;  /* 0x0000000639387210 */ /* 0x080fe40007f5e0ff */
[----:B------:R-:W-:Y:S01]  /*1e90*/  ISETP.GE.U32.AND P4, PT, R33, 0x7fffffe0, PT ;  /* 0x7fffffe02100780c */ /* 0x000fe20003f86070 */
[C---:B------:R-:W-:Y:S01]  /*1ea0*/  IMAD R33, R60.reuse, 0xd, RZ ;  /* 0x0000000d3c217824 */ /* 0x040fe200078e02ff */
[----:B------:R-:W-:Y:S01]  /*1eb0*/  IADD3 R34, P6, PT, R49, R6, RZ ;  /* 0x0000000631227210 */ /* 0x000fe20007fde0ff */
[----:B------:R-:W-:Y:S01]  /*1ec0*/  IMAD R47, R60, 0x1b, RZ ;  /* 0x0000001b3c2f7824 */ /* 0x000fe200078e02ff */
[----:B------:R-:W-:-:S02]  /*1ed0*/  LEA.HI.X.SX32 R57, R45, R7, 0x1, P2 ;  /* 0x000000072d397211 */ /* 0x000fc400010f0eff */
[-C--:B------:R-:W-:Y:S02]  /*1ee0*/  IADD3 R44, P2, PT, R75, R6.reuse, RZ ;  /* 0x000000064b2c7210 */ /* 0x080fe40007f5e0ff */
[-C--:B-1----:R-:W-:Y:S02]  /*1ef0*/  IADD3 R18, P5, PT, R73, R6.reuse, RZ ;  /* 0x0000000649127210 */ /* 0x082fe40007fbe0ff */
[-C--:B------:R-:W-:Y:S02]  /*1f00*/  LEA.HI.X.SX32 R35, R33, R7.reuse, 0x1, P6 ;  /* 0x0000000721237211 */ /* 0x080fe400030f0eff */
[-C--:B------:R-:W-:Y:S01]  /*1f10*/  LEA.HI.X.SX32 R19, R49, R7.reuse, 0x1, P5 ;  /* 0x0000000731137211 */ /* 0x080fe200028f0eff */
[----:B------:R-:W-:Y:S01]  /*1f20*/  IMAD R73, R60, 0x3e, RZ ;  /* 0x0000003e3c497824 */ /* 0x000fe200078e02ff */
[----:B------:R-:W-:Y:S01]  /*1f30*/  IADD3 R46, P5, PT, R77, R6, RZ ;  /* 0x000000064d2e7210 */ /* 0x000fe20007fbe0ff */
[----:B------:R1:W5:Y:S01]  /*1f40*/  @!P0 LDG.E.U16 R71, desc[UR22][R34.64] ;  /* 0x0000001622478981 */ /* 0x000362000c1e1500 */
[----:B------:R-:W-:-:S02]  /*1f50*/  LEA.HI.X.SX32 R45, R47, R7, 0x1, P2 ;  /* 0x000000072f2d7211 */ /* 0x000fc400010f0eff */
[-C--:B------:R-:W-:Y:S02]  /*1f60*/  IADD3 R58, P2, PT, R79, R6.reuse, RZ ;  /* 0x000000064f3a7210 */ /* 0x080fe40007f5e0ff */
[-C--:B------:R-:W-:Y:S02]  /*1f70*/  LEA.HI.X.SX32 R47, R59, R7.reuse, 0x1, P5 ;  /* 0x000000073b2f7211 */ /* 0x080fe400028f0eff */
[----:B------:R-:W-:Y:S02]  /*1f80*/  LEA.HI.X.SX32 R59, R63, R7, 0x1, P2 ;  /* 0x000000073f3b7211 */ /* 0x000fe400010f0eff */
[----:B------:R-:W-:Y:S01]  /*1f90*/  IADD3 R48, P2, PT, R73, R6, RZ ;  /* 0x0000000649307210 */ /* 0x000fe20007f5e0ff */
[----:B-1----:R-:W-:Y:S01]  /*1fa0*/  IMAD R35, R60, 0x1f, RZ ;  /* 0x0000001f3c237824 */ /* 0x002fe200078e02ff */
[----:B------:R-:W-:-:S04]  /*1fb0*/  PRMT R80, RZ, 0x7610, R80 ;  /* 0x00007610ff507816 */ /* 0x000fc80000000050 */
[----:B------:R-:W-:-:S05]  /*1fc0*/  LEA.HI.X.SX32 R49, R35, R7, 0x1, P2 ;  /* 0x0000000723317211 */ /* 0x000fca00010f0eff */
[----:B------:R-:W5:Y:S01]  /*1fd0*/  @!P3 LDG.E.U16 R80, desc[UR22][R48.64] ;  /* 0x000000163050b981 */ /* 0x000f62000c1e1500 */
[--C-:B------:R-:W-:Y:S02]  /*1fe0*/  SHF.R.U32.HI R36, RZ, 0x6, R16.reuse ;  /* 0x00000006ff247819 */ /* 0x100fe40000011610 */
[----:B------:R-:W-:Y:S02]  /*1ff0*/  IADD3 R62, P5, PT, R81, R6, RZ ;  /* 0x00000006513e7210 */ /* 0x000fe40007fbe0ff */
[----:B------:R-:W-:Y:S02]  /*2000*/  LOP3.LUT P6, RZ, R36, 0x1, RZ, 0xc0, !PT ;  /* 0x0000000124ff7812 */ /* 0x000fe400078cc0ff */
[--C-:B------:R-:W-:Y:S02]  /*2010*/  SHF.R.U32.HI R36, RZ, 0x5, R16.reuse ;  /* 0x00000005ff247819 */ /* 0x100fe40000011610 */
[----:B------:R-:W-:Y:S02]  /*2020*/  SHF.R.U32.HI R34, RZ, 0x4, R16 ;  /* 0x00000004ff227819 */ /* 0x000fe40000011610 */
[----:B------:R-:W-:-:S02]  /*2030*/  LEA.HI.X.SX32 R63, R17, R7, 0x1, P5 ;  /* 0x00000007113f7211 */ /* 0x000fc400028f0eff */
[----:B------:R-:W-:Y:S02]  /*2040*/  PRMT R17, RZ, 0x7610, R17 ;  /* 0x00007610ff117816 */ /* 0x000fe40000000011 */
[----:B------:R-:W-:Y:S02]  /*2050*/  LOP3.LUT P0, RZ, R36, 0x1, RZ, 0xc0, !PT ;  /* 0x0000000124ff7812 */ /* 0x000fe4000780c0ff */
[----:B------:R-:W-:Y:S02]  /*2060*/  LOP3.LUT P5, RZ, R34, 0x1, RZ, 0xc0, !PT ;  /* 0x0000000122ff7812 */ /* 0x000fe400078ac0ff */
[--C-:B------:R-:W-:Y:S01]  /*2070*/  SHF.R.U32.HI R36, RZ, 0x3, R16.reuse ;  /* 0x00000003ff247819 */ /* 0x100fe20000011610 */
[----:B------:R1:W5:Y:S01]  /*2080*/  @P6 LDG.E.U16 R17, desc[UR22][R56.64] ;  /* 0x0000001638116981 */ /* 0x000362000c1e1500 */
[----:B------:R-:W-:Y:S02]  /*2090*/  SHF.R.U32.HI R34, RZ, 0x2, R16 ;  /* 0x00000002ff227819 */ /* 0x000fe40000011610 */
[----:B------:R-:W-:-:S02]  /*20a0*/  PRMT R72, RZ, 0x7610, R72 ;  /* 0x00007610ff487816 */ /* 0x000fc40000000048 */
[----:B------:R-:W-:Y:S02]  /*20b0*/  SHF.R.U32.HI R16, RZ, 0x1, R16 ;  /* 0x00000001ff107819 */ /* 0x000fe40000011610 */
[----:B------:R-:W-:Y:S02]  /*20c0*/  LOP3.LUT P2, RZ, R36, 0x1, RZ, 0xc0, !PT ;  /* 0x0000000124ff7812 */ /* 0x000fe4000784c0ff */
[----:B------:R-:W-:Y:S01]  /*20d0*/  LOP3.LUT P6, RZ, R16, 0x1, RZ, 0xc0, !PT ;  /* 0x0000000110ff7812 */ /* 0x000fe200078cc0ff */
[----:B------:R-:W5:Y:S01]  /*20e0*/  @!P4 LDG.E.U16 R72, desc[UR22][R6.64] ;  /* 0x000000160648c981 */ /* 0x000f62000c1e1500 */
[----:B------:R-:W-:Y:S02]  /*20f0*/  LOP3.LUT R16, R3, 0x1f, RZ, 0xc0, !PT ;  /* 0x0000001f03107812 */ /* 0x000fe400078ec0ff */
[----:B------:R-:W-:Y:S02]  /*2100*/  PRMT R73, RZ, 0x7610, R73 ;  /* 0x00007610ff497816 */ /* 0x000fe40000000049 */
[----:B------:R-:W-:Y:S01]  /*2110*/  LOP3.LUT P4, RZ, R34, 0x1, RZ, 0xc0, !PT ;  /* 0x0000000122ff7812 */ /* 0x000fe2000788c0ff */
[----:B------:R-:W-:Y:S01]  /*2120*/  VIADD R34, R4, 0x1f ;  /* 0x0000001f04227836 */ /* 0x000fe20000000000 */
[----:B------:R-:W-:Y:S01]  /*2130*/  PRMT R76, RZ, 0x7610, R76 ;  /* 0x00007610ff4c7816 */ /* 0x000fe2000000004c */
[----:B-1----:R-:W-:Y:S01]  /*2140*/  IMAD R56, R16, R61, RZ ;  /* 0x0000003d10387224 */ /* 0x002fe200078e02ff */
[----:B------:R-:W5:Y:S01]  /*2150*/  @P0 LDG.E.U16 R73, desc[UR22][R18.64] ;  /* 0x0000001612490981 */ /* 0x000f62000c1e1500 */
[----:B------:R-:W-:Y:S01]  /*2160*/  PRMT R75, RZ, 0x7610, R75 ;  /* 0x00007610ff4b7816 */ /* 0x000fe2000000004b */
[----:B0-----:R-:W-:Y:S01]  /*2170*/  IMAD R77, R10, UR4, RZ ;  /* 0x000000040a4d7c24 */ /* 0x001fe2000f8e02ff */
[----:B------:R-:W-:Y:S01]  /*2180*/  ISETP.GT.AND P0, PT, R34, 0x1f, PT ;  /* 0x0000001f2200780c */ /* 0x000fe20003f04270 */
[----:B------:R-:W-:Y:S01]  /*2190*/  IMAD R79, R13, UR4, RZ ;  /* 0x000000040d4f7c24 */ /* 0x000fe2000f8e02ff */
[----:B------:R-:W-:-:S04]  /*21a0*/  @!UP1 UIADD3 UR4, UPT, UPT, -UR7, 0x100000, URZ ;  /* 0x0010000007049890 */ /* 0x000fc8000fffe1ff */
[----:B------:R-:W-:Y:S02]  /*21b0*/  @!UP1 USHF.L.U32 UR5, UR4, 0xb, URZ ;  /* 0x0000000b04059899 */ /* 0x000fe400080006ff */
[----:B------:R-:W-:Y:S01]  /*21c0*/  @!UP1 USHF.L.U32 UR4, UR4, 0x1, URZ ;  /* 0x0000000104049899 */ /* 0x000fe200080006ff */
[----:B------:R-:W-:Y:S01]  /*21d0*/  IMAD.SHL.U32 R42, R56, 0x2, RZ ;  /* 0x00000002382a7824 */ /* 0x000fe200078e00ff */
[----:B------:R-:W-:Y:S01]  /*21e0*/  PRMT R78, RZ, 0x7610, R78 ;  /* 0x00007610ff4e7816 */ /* 0x000fe2000000004e */
[----:B------:R-:W5:Y:S01]  /*21f0*/  @P5 LDG.E.U16 R76, desc[UR22][R44.64] ;  /* 0x000000162c4c5981 */ /* 0x000f62000c1e1500 */
[----:B------:R-:W-:Y:S01]  /*2200*/  PRMT R57, RZ, 0x7610, R57 ;  /* 0x00007610ff397816 */ /* 0x000fe20000000039 */
[----:B------:R-:W-:Y:S01]  /*2210*/  IMAD.SHL.U32 R35, R77, 0x2, RZ ;  /* 0x000000024d237824 */ /* 0x000fe200078e00ff */
[----:B------:R-:W-:Y:S01]  /*2220*/  ISETP.LT.AND P5, PT, R16, R4, P0 ;  /* 0x000000041000720c */ /* 0x000fe200007a1270 */
[----:B------:R0:W5:Y:S01]  /*2230*/  @P2 LDG.E.U16 R75, desc[UR22][R46.64] ;  /* 0x000000162e4b2981 */ /* 0x000162000c1e1500 */
[----:B------:R-:W-:Y:S01]  /*2240*/  IMAD.SHL.U32 R36, R79, 0x2, RZ ;  /* 0x000000024f247824 */ /* 0x000fe200078e00ff */
[----:B------:R-:W-:Y:S01]  /*2250*/  IADD3 R4, P2, PT, R42, UR14, RZ ;  /* 0x0000000e2a047c10 */ /* 0x000fe2000ff5e0ff */
[----:B------:R-:W-:Y:S01]  /*2260*/  VOTEU.ALL UP1, P1 ;  /* 0x0000000000ff7886 */ /* 0x000fe20000820000 */
[----:B------:R1:W5:Y:S02]  /*2270*/  @P4 LDG.E.U16 R78, desc[UR22][R58.64] ;  /* 0x000000163a4e4981 */ /* 0x000364000c1e1500 */
[----:B------:R-:W-:-:S02]  /*2280*/  IADD3 RZ, P4, PT, R35, R4, RZ ;  /* 0x0000000423ff7210 */ /* 0x000fc40007f9e0ff */
[----:B------:R1:W5:Y:S01]  /*2290*/  @P6 LDG.E.U16 R57, desc[UR22][R62.64] ;  /* 0x000000163e396981 */ /* 0x000362000c1e1500 */
[----:B------:R-:W-:Y:S01]  /*22a0*/  IADD3 RZ, P6, PT, R36, R4, RZ ;  /* 0x0000000424ff7210 */ /* 0x000fe20007fde0ff */
[----:B0-----:R-:W-:Y:S01]  /*22b0*/  VIADD R46, R42, UR14 ;  /* 0x0000000e2a2e7c36 */ /* 0x001fe20008000000 */
[----:B------:R-:W-:Y:S01]  /*22c0*/  LEA.HI.X.SX32 R4, R56, UR15, 0x1, P2 ;  /* 0x0000000f38047c11 */ /* 0x000fe200090f0eff */
[----:B------:R1:W0:Y:S02]  /*22d0*/  @!UP1 SYNCS.EXCH.64 URZ, [UR9+0x808], UR4 ;  /* 0x0008080409ff95b2 */ /* 0x0002240008000100 */
[--C-:B------:R-:W-:Y:S01]  /*22e0*/  IMAD.IADD R44, R35, 0x1, R46.reuse ;  /* 0x00000001232c7824 */ /* 0x100fe200078e022e */
[-C--:B------:R-:W-:Y:S01]  /*22f0*/  LEA.HI.X.SX32 R45, R77, R4.reuse, 0x1, P4 ;  /* 0x000000044d2d7211 */ /* 0x080fe200020f0eff */
[----:B------:R-:W-:Y:S01]  /*2300*/  IMAD.IADD R46, R36, 0x1, R46 ;  /* 0x00000001242e7824 */ /* 0x000fe200078e022e */
[----:B------:R-:W-:Y:S01]  /*2310*/  LEA.HI.X.SX32 R47, R79, R4, 0x1, P6 ;  /* 0x000000044f2f7211 */ /* 0x000fe200030f0eff */
[----:B-1----:R-:W-:Y:S06]  /*2320*/  @!P0 BRA `(.L_x_6) ;  /* 0x0000000000448947 */ /* 0x002fec0003800000 */
[----:B-----5:R-:W-:Y:S02]  /*2330*/  PRMT R4, R72, 0x5410, R5 ;  /* 0x0000541048047816 */ /* 0x020fe40000000005 */
[----:B------:R-:W-:Y:S02]  /*2340*/  PRMT R7, R53, 0x5410, R8 ;  /* 0x0000541035077816 */ /* 0x000fe40000000008 */
[----:B------:R-:W-:Y:S02]  /*2350*/  PRMT R5, R14, 0x5410, R15 ;  /* 0x000054100e057816 */ /* 0x000fe4000000000f */
[----:B------:R-:W-:Y:S02]  /*2360*/  PRMT R8, R9, 0x5410, R52 ;  /* 0x0000541009087816 */ /* 0x000fe40000000034 */
[----:B------:R-:W-:Y:S02]  /*2370*/  PRMT R16, R68, 0x5410, R17 ;  /* 0x0000541044107816 */ /* 0x000fe40000000011 */
[----:B------:R-:W-:-:S02]  /*2380*/  PRMT R6, R38, 0x5410, R51 ;  /* 0x0000541026067816 */ /* 0x000fc40000000033 */
[----:B------:R-:W-:Y:S02]  /*2390*/  PRMT R9, R64, 0x5410, R69 ;  /* 0x0000541040097816 */ /* 0x000fe40000000045 */
        /* <DEDUP_REMOVED lines=8> */
[----:B------:R-:W-:-:S04]  /*2420*/  PRMT R19, R57, 0x5410, R80 ;  /* 0x0000541039137816 */ /* 0x000fc80000000050 */
[----:B------:R1:W-:Y:S03]  /*2430*/  STTM.x16 tmem[UR10+0x20], R4 ;  /* 0x00002004000079ed */ /* 0x0003e6000824000a */
.L_x_6:
[----:B------:R-:W2:Y:S01]  /*2440*/  FENCE.VIEW.ASYNC.T ;  /* 0x00000000000073c6 */ /* 0x000ea20000000200 */
[----:B-1----:R-:W-:Y:S01]  /*2450*/  PRMT R6, RZ, 0x7610, R6 ;  /* 0x00007610ff067816 */ /* 0x002fe20000000006 */
[----:B0-2---:R-:W-:Y:S01]  /*2460*/  BAR.SYNC.DEFER_BLOCKING 0x0 ;  /* 0x0000000000007b1d */ /* 0x005fe20000010000 */
[----:B-----5:R-:W-:-:S05]  /*2470*/  PRMT R8, RZ, 0x7610, R8 ;  /* 0x00007610ff087816 */ /* 0x020fca0000000008 */
[----:B------:R-:W0:Y:S01]  /*2480*/  LDCU UR4, c[0x0][0x3a0] ;  /* 0x00007400ff0477ac */ /* 0x000e220008000800 */
[----:B------:R1:W2:Y:S04]  /*2490*/  @P5 LDG.E.U16 R6, desc[UR22][R44.64] ;  /* 0x000000162c065981 */ /* 0x0002a8000c1e1500 */
[----:B------:R3:W4:Y:S01]  /*24a0*/  @P5 LDG.E.U16 R8, desc[UR22][R46.64] ;  /* 0x000000162e085981 */ /* 0x000722000c1e1500 */
[----:B------:R-:W-:Y:S01]  /*24b0*/  SHF.R.S32.HI R4, RZ, 0x1f, R37 ;  /* 0x0000001fff047819 */ /* 0x000fe20000011425 */
[----:B------:R-:W-:Y:S01]  /*24c0*/  IMAD.SHL.U32 R39, R39, 0x2, RZ ;  /* 0x0000000227277824 */ /* 0x000fe200078e00ff */
[----:B------:R-:W-:Y:S01]  /*24d0*/  SHF.R.U32.HI R10, RZ, 0x2, R3 ;  /* 0x00000002ff0a7819 */ /* 0x000fe20000011603 */
[----:B------:R-:W-:Y:S01]  /*24e0*/  IMAD.SHL.U32 R38, R60, 0x20, RZ ;  /* 0x000000203c267824 */ /* 0x000fe200078e00ff */
[----:B------:R-:W-:Y:S01]  /*24f0*/  SHF.R.S32.HI R5, RZ, 0x1f, R56 ;  /* 0x0000001fff057819 */ /* 0x000fe20000011438 */
[----:B0-----:R-:W-:Y:S01]  /*2500*/  UIADD3 UR5, UPT, UPT, UR4, 0x1f, URZ ;  /* 0x0000001f04057890 */ /* 0x001fe2000fffe0ff */
[----:B------:R-:W-:Y:S01]  /*2510*/  SHF.L.U64.HI R41, R37, 0x1, R4 ;  /* 0x0000000125297819 */ /* 0x000fe20000010204 */
[----:B------:R-:W-:Y:S01]  /*2520*/  IMAD.SHL.U32 R37, R61, 0x20, RZ ;  /* 0x000000203d257824 */ /* 0x000fe200078e00ff */
[----:B------:R-:W-:Y:S01]  /*2530*/  LOP3.LUT R39, R39, 0x30, R10, 0x78, !PT ;  /* 0x0000003027277812 */ /* 0x000fe200078e780a */
[----:B------:R-:W-:Y:S01]  /*2540*/  USHF.R.S32.HI UR4, URZ, 0x1f, UR5 ;  /* 0x0000001fff047899 */ /* 0x000fe20008011405 */
[----:B------:R-:W-:Y:S01]  /*2550*/  SHF.L.U64.HI R43, R56, 0x1, R5 ;  /* 0x00000001382b7819 */ /* 0x000fe20000010205 */
[----:B------:R-:W-:Y:S01]  /*2560*/  IMAD.WIDE R4, R38, 0x2, R40 ;  /* 0x0000000226047825 */ /* 0x000fe200078e0228 */
[----:B------:R-:W-:Y:S01]  /*2570*/  SHF.R.S32.HI R40, RZ, 0x1f, R77 ;  /* 0x0000001fff287819 */ /* 0x000fe2000001144d */
[----:B------:R-:W-:Y:S01]  /*2580*/  ULEA.HI UR4, UR4, UR5, URZ, 0x5 ;  /* 0x0000000504047291 */ /* 0x000fe2000f8f28ff */
[----:B------:R-:W-:Y:S01]  /*2590*/  SHF.R.S32.HI R10, RZ, 0x1f, R79 ;  /* 0x0000001fff0a7819 */ /* 0x000fe2000001144f */
[----:B------:R-:W-:Y:S01]  /*25a0*/  IMAD.WIDE R42, R37, 0x2, R42 ;  /* 0x00000002252a7825 */ /* 0x000fe200078e022a */
[----:B------:R-:W-:Y:S01]  /*25b0*/  IADD3 R76, P0, PT, R4, UR12, RZ ;  /* 0x0000000c044c7c10 */ /* 0x000fe2000ff1e0ff */
[----:B------:R-:W-:Y:S01]  /*25c0*/  USHF.R.S32.HI UR4, URZ, 0x5, UR4 ;  /* 0x00000005ff047899 */ /* 0x000fe20008011404 */
[----:B------:R-:W-:Y:S01]  /*25d0*/  SHF.L.U64.HI R40, R77, 0x1, R40 ;  /* 0x000000014d287819 */ /* 0x000fe20000010228 */
[----:B------:R-:W-:Y:S01]  /*25e0*/  IMAD R48, R60, 0x15, RZ ;  /* 0x000000153c307824 */ /* 0x000fe200078e02ff */
[----:B------:R-:W-:Y:S01]  /*25f0*/  IADD3 R78, P2, PT, R42, UR14, RZ ;  /* 0x0000000e2a4e7c10 */ /* 0x000fe2000ff5e0ff */
[----:B------:R-:W-:Y:S01]  /*2600*/  UISETP.LT.AND UP1, UPT, UR4, 0x1, UPT ;  /* 0x000000010400788c */ /* 0x000fe2000bf21270 */
[----:B------:R-:W-:Y:S01]  /*2610*/  IADD3.X R77, PT, PT, R5, UR13, RZ, P0, !PT ;  /* 0x0000000d054d7c10 */ /* 0x000fe200087fe4ff */
[C---:B------:R-:W-:Y:S01]  /*2620*/  IMAD R49, R60.reuse, 0x16, RZ ;  /* 0x000000163c317824 */ /* 0x040fe200078e02ff */
[----:B------:R-:W-:Y:S01]  /*2630*/  ISETP.NE.U32.AND P0, PT, RZ, UR16, PT ;  /* 0x00000010ff007c0c */ /* 0x000fe2000bf05070 */
[----:B------:R-:W-:Y:S01]  /*2640*/  USEL UR4, UR4, 0x1, !UP1 ;  /* 0x0000000104047887 */ /* 0x000fe2000c800000 */
[----:B------:R-:W-:Y:S01]  /*2650*/  SHF.L.U64.HI R41, R79, 0x1, R10 ;  /* 0x000000014f297819 */ /* 0x000fe2000001020a */
[----:B------:R-:W-:Y:S01]  /*2660*/  IMAD R50, R60, 0x17, RZ ;  /* 0x000000173c327824 */ /* 0x000fe200078e02ff */
[----:B------:R-:W-:Y:S01]  /*2670*/  IADD3.X R79, PT, PT, R43, UR15, RZ, P2, !PT ;  /* 0x0000000f2b4f7c10 */ /* 0x000fe200097fe4ff */
[----:B------:R-:W-:Y:S01]  /*2680*/  UIADD3 UR16, UPT, UPT, UR4, -0x1, URZ ;  /* 0xffffffff04107890 */ /* 0x000fe2000fffe0ff */
[----:B------:R-:W-:Y:S01]  /*2690*/  ISETP.LT.OR P2, PT, R34, 0x20, P0 ;  /* 0x000000202200780c */ /* 0x000fe20000741670 */
[C---:B------:R-:W-:Y:S01]  /*26a0*/  IMAD R51, R60.reuse, 0x18, RZ ;  /* 0x000000183c337824 */ /* 0x040fe200078e02ff */
[----:B------:R-:W-:Y:S01]  /*26b0*/  SHF.R.S32.HI R5, RZ, 0x1f, R60 ;  /* 0x0000001fff057819 */ /* 0x000fe2000001143c */
[C---:B------:R-:W-:Y:S01]  /*26c0*/  IMAD R52, R60.reuse, 0x19, RZ ;  /* 0x000000193c347824 */ /* 0x040fe200078e02ff */
[----:B------:R-:W-:Y:S01]  /*26d0*/  UISETP.NE.U32.AND UP1, UPT, UR16, URZ, UPT ;  /* 0x000000ff1000728c */ /* 0x000fe2000bf25070 */
[C---:B------:R-:W-:Y:S01]  /*26e0*/  IMAD R53, R60.reuse, 0x1a, RZ ;  /* 0x0000001a3c357824 */ /* 0x040fe200078e02ff */
[----:B------:R-:W-:Y:S01]  /*26f0*/  UIADD3 UR18, UPT, UPT, UR8, 0x20, URZ ;  /* 0x0000002008127890 */ /* 0x000fe2000fffe0ff */
[C---:B------:R-:W-:Y:S01]  /*2700*/  IMAD R54, R60.reuse, 0x1b, RZ ;  /* 0x0000001b3c367824 */ /* 0x040fe200078e02ff */
[C---:B------:R-:W-:Y:S01]  /*2710*/  SHF.L.U64.HI R58, R60.reuse, 0x1, R5 ;  /* 0x000000013c3a7819 */ /* 0x040fe20000010205 */
[C---:B------:R-:W-:Y:S01]  /*2720*/  IMAD R55, R60.reuse, 0x1c, RZ ;  /* 0x0000001c3c377824 */ /* 0x040fe200078e02ff */
[----:B------:R-:W-:Y:S01]  /*2730*/  SHF.R.S32.HI R5, RZ, 0x1f, R48 ;  /* 0x0000001fff057819 */ /* 0x000fe20000011430 */
[C---:B------:R-:W-:Y:S01]  /*2740*/  IMAD R56, R60.reuse, 0x1d, RZ ;  /* 0x0000001d3c387824 */ /* 0x040fe200078e02ff */
[----:B------:R-:W-:Y:S01]  /*2750*/  SHF.R.S32.HI R4, RZ, 0x1f, R49 ;  /* 0x0000001fff047819 */ /* 0x000fe20000011431 */
[C---:B------:R-:W-:Y:S01]  /*2760*/  IMAD R42, R60.reuse, 0xf, RZ ;  /* 0x0000000f3c2a7824 */ /* 0x040fe200078e02ff */
[----:B------:R-:W-:Y:S01]  /*2770*/  SHF.R.S32.HI R7, RZ, 0x1f, R50 ;  /* 0x0000001fff077819 */ /* 0x000fe20000011432 */
[C---:B------:R-:W-:Y:S01]  /*2780*/  IMAD.SHL.U32 R43, R60.reuse, 0x10, RZ ;  /* 0x000000103c2b7824 */ /* 0x040fe200078e00ff */
[----:B------:R-:W-:Y:S01]  /*2790*/  SHF.R.S32.HI R9, RZ, 0x1f, R52 ;  /* 0x0000001fff097819 */ /* 0x000fe20000011434 */
[C---:B-1----:R-:W-:Y:S01]  /*27a0*/  IMAD R44, R60.reuse, 0x11, RZ ;  /* 0x000000113c2c7824 */ /* 0x042fe200078e02ff */
[----:B------:R-:W-:Y:S01]  /*27b0*/  SHF.R.S32.HI R11, RZ, 0x1f, R54 ;  /* 0x0000001fff0b7819 */ /* 0x000fe20000011436 */
[C---:B------:R-:W-:Y:S01]  /*27c0*/  IMAD R45, R60.reuse, 0x12, RZ ;  /* 0x000000123c2d7824 */ /* 0x040fe200078e02ff */
[----:B------:R-:W-:Y:S01]  /*27d0*/  SHF.R.S32.HI R10, RZ, 0x1f, R55 ;  /* 0x0000001fff0a7819 */ /* 0x000fe20000011437 */
[C---:B---3--:R-:W-:Y:S01]  /*27e0*/  IMAD R46, R60.reuse, 0x13, RZ ;  /* 0x000000133c2e7824 */ /* 0x048fe200078e02ff */
[----:B------:R-:W-:Y:S01]  /*27f0*/  SHF.R.S32.HI R13, RZ, 0x1f, R56 ;  /* 0x0000001fff0d7819 */ /* 0x000fe20000011438 */
[----:B------:R-:W-:-:S02]  /*2800*/  IMAD R47, R60, 0x14, RZ ;  /* 0x000000143c2f7824 */ /* 0x000fc400078e02ff */
[C---:B------:R-:W-:Y:S02]  /*2810*/  IMAD R57, R60.reuse, 0x1e, RZ ;  /* 0x0000001e3c397824 */ /* 0x040fe400078e02ff */
[----:B------:R-:W-:Y:S01]  /*2820*/  IMAD R59, R60, 0x1f, RZ ;  /* 0x0000001f3c3b7824 */ /* 0x000fe200078e02ff */
[----:B--2---:R0:W-:Y:S04]  /*2830*/  STS.U16 [R39+UR9], R6 ;  /* 0x0000000627007988 */ /* 0x0041e80008000409 */
[----:B----4-:R1:W-:Y:S01]  /*2840*/  STS.U16 [R39+UR9+0x200], R8 ;  /* 0x0002000827007988 */ /* 0x0103e20008000409 */
[----:B------:R2:W-:Y:S06]  /*2850*/  MEMBAR.ALL.CTA ;  /* 0x0000000000007992 */ /* 0x0005ec0000008000 */
[----:B--2---:R-:W2:Y:S01]  /*2860*/  FENCE.VIEW.ASYNC.S ;  /* 0x00000000000073c6 */ /* 0x004ea20000000000 */
[----:B0-----:R-:W-:-:S02]  /*2870*/  SHF.R.S32.HI R6, RZ, 0x1f, R51 ;  /* 0x0000001fff067819 */ /* 0x001fc40000011433 */
[----:B-1----:R-:W-:Y:S01]  /*2880*/  SHF.R.S32.HI R8, RZ, 0x1f, R53 ;  /* 0x0000001fff087819 */ /* 0x002fe20000011435 */
[----:B--2---:R-:W-:Y:S06]  /*2890*/  BAR.SYNC.DEFER_BLOCKING 0x0 ;  /* 0x0000000000007b1d */ /* 0x004fec0000010000 */
[----:B------:R-:W-:Y:S05]  /*28a0*/  @P2 BRA `(.L_x_7) ;  /* 0x0000000000742947 */ /* 0x000fea0003800000 */
[----:B------:R-:W-:Y:S01]  /*28b0*/  USHF.R.U32.HI UR6, URZ, 0x4, UR9 ;  /* 0x00000004ff067899 */ /* 0x000fe20008011609 */
[----:B------:R-:W-:Y:S01]  /*28c0*/  UMOV UR12, 0xfffffffe ;  /* 0xfffffffe000c7882 */ /* 0x000fe20000000000 */
[----:B------:R-:W-:Y:S02]  /*28d0*/  UMOV UR13, 0x7fffbfdf ;  /* 0x7fffbfdf000d7882 */ /* 0x000fe40000000000 */
[----:B------:R-:W-:Y:S01]  /*28e0*/  USGXT.U32 UR6, UR6, 0xe ;  /* 0x0000000e0606789a */ /* 0x000fe20008000000 */
[----:B------:R-:W-:Y:S01]  /*28f0*/  UMOV UR7, URZ ;  /* 0x000000ff00077c82 */ /* 0x000fe20008000000 */
[----:B------:R-:W-:Y:S02]  /*2900*/  UIADD3 UR14, UPT, UPT, UR8, 0x28, URZ ;  /* 0x00000028080e7890 */ /* 0x000fe4000fffe0ff */
[----:B------:R-:W-:Y:S02]  /*2910*/  UIADD3.64 UR12, UPT, UPT, UR6, -UR12, URZ ;  /* 0x8000000c060c7297 */ /* 0x000fe4000fffe0ff */
[----:B------:R-:W-:-:S02]  /*2920*/  UIADD3 UR15, UPT, UPT, UR8, 0x10, URZ ;  /* 0x00000010080f7890 */ /* 0x000fc4000fffe0ff */
[----:B------:R-:W-:Y:S02]  /*2930*/  UIADD3 UR17, UPT, UPT, UR8, 0x30, URZ ;  /* 0x0000003008117890 */ /* 0x000fe4000fffe0ff */
[----:B------:R-:W-:Y:S02]  /*2940*/  UIADD3 UR28, UPT, UPT, UR8, 0x10, URZ ;  /* 0x00000010081c7890 */ /* 0x000fe4000fffe0ff */
[----:B------:R-:W-:Y:S01]  /*2950*/  UIADD3 UR19, UPT, UPT, UR8, 0x38, URZ ;  /* 0x0000003808137890 */ /* 0x000fe2000fffe0ff */
[----:B------:R-:W-:Y:S01]  /*2960*/  UMOV UR20, 0x0 ;  /* 0x0000000000147882 */ /* 0x000fe20000000000 */
[----:B------:R-:W-:Y:S01]  /*2970*/  UMOV UR21, 0x8040490 ;  /* 0x0804049000157882 */ /* 0x000fe20000000000 */
[----:B------:R-:W-:Y:S01]  /*2980*/  UMOV UR7, 0x80004020 ;  /* 0x8000402000077882 */ /* 0x000fe20000000000 */
[----:B------:R-:W-:Y:S01]  /*2990*/  UMOV UR24, 0x0 ;  /* 0x0000000000187882 */ /* 0x000fe20000000000 */
[----:B------:R-:W-:Y:S01]  /*29a0*/  UMOV UR25, 0x8040490 ;  /* 0x0804049000197882 */ /* 0x000fe20000000000 */
[----:B------:R-:W-:Y:S01]  /*29b0*/  UMOV UR26, 0x0 ;  /* 0x00000000001a7882 */ /* 0x000fe20000000000 */
[----:B------:R-:W-:Y:S01]  /*29c0*/  UMOV UR27, 0x8040490 ;  /* 0x08040490001b7882 */ /* 0x000fe20000000000 */
[----:B------:R-:W-:Y:S01]  /*29d0*/  UMOV UR4, UR11 ;  /* 0x0000000b00047c82 */ /* 0x000fe20008000000 */
[----:B------:R-:W-:Y:S01]  /*29e0*/  UMOV UR5, URZ ;  /* 0x000000ff00057c82 */ /* 0x000fe20008000000 */
[----:B------:R0:W-:Y:S01]  /*29f0*/  UTCHMMA tmem[UR18], gdesc[UR6], tmem[UR8], tmem[UR20], idesc[UR21], !UPT ;  /* 0x00ff1406120079ea */ /* 0x0001e2000f800008 */
[----:B------:R-:W-:Y:S01]  /*2a00*/  UMOV UR30, 0x0 ;  /* 0x00000000001e7882 */ /* 0x000fe20000000000 */
[----:B------:R-:W-:Y:S01]  /*2a10*/  UMOV UR31, 0x8040490 ;  /* 0x08040490001f7882 */ /* 0x000fe20000000000 */
[----:B------:R0:W-:Y:S01]  /*2a20*/  UTCHMMA tmem[UR14], gdesc[UR12], tmem[UR8], tmem[UR24], idesc[UR25], UPT ;  /* 0x00ff180c0e0079ea */ /* 0x0001e2000b800008 */
[----:B------:R-:W-:Y:S01]  /*2a30*/  UMOV UR4, UR4 ;  /* 0x0000000400047c82 */ /* 0x000fe20008000000 */
[----:B------:R0:W-:Y:S01]  /*2a40*/  UTCHMMA tmem[UR17], gdesc[UR6], tmem[UR15], tmem[UR26], idesc[UR27], !UPT ;  /* 0x00ff1a06110079ea */ /* 0x0001e2000f80000f */
[----:B------:R0:W-:Y:S01]  /*2a50*/  UTCHMMA tmem[UR19], gdesc[UR12], tmem[UR28], tmem[UR30], idesc[UR31], UPT ;  /* 0x00ff1e0c130079ea */ /* 0x0001e2000b80001c */
[----:B------:R0:W-:Y:S01]  /*2a60*/  UTCBAR [UR4], URZ ;  /* 0x000000ff040073e9 */ /* 0x0001e200080000ff */
[----:B------:R-:W-:Y:S01]  /*2a70*/  NOP ;  /* 0x0000000000007918 */ /* 0x000fe20000000000 */
.L_x_7:
[----:B------:R-:W-:Y:S01]  /*2a80*/  SHF.R.S32.HI R12, RZ, 0x1f, R57 ;  /* 0x0000001fff0c7819 */ /* 0x000fe20000011439 */
[----:B0-----:R-:W-:Y:S01]  /*2a90*/  UMOV UR4, URZ ;  /* 0x000000ff00047c82 */ /* 0x001fe20008000000 */
[----:B------:R-:W-:Y:S01]  /*2aa0*/  SHF.R.S32.HI R74, RZ, 0x1f, R59 ;  /* 0x0000001fff4a7819 */ /* 0x000fe2000001143b */
[----:B------:R-:W-:Y:S06]  /*2ab0*/  BRA.U !UP1, `(.L_x_8) ;  /* 0x0000001109bc7547 */ /* 0x000fec000b800000 */
[----:B------:R-:W-:Y:S01]  /*2ac0*/  UIADD3 UR5, UPT, UPT, UR9, 0x400, URZ ;  /* 0x0000040009057890 */ /* 0x000fe2000fffe0ff */
[----:B------:R-:W-:Y:S01]  /*2ad0*/  SHF.L.U64.HI R60, R48, 0x1, R5 ;  /* 0x00000001303c7819 */ /* 0x000fe20000010205 */
[----:B------:R-:W-:Y:S01]  /*2ae0*/  UMOV UR14, 0xfffffffe ;  /* 0xfffffffe000e7882 */ /* 0x000fe20000000000 */
[----:B------:R-:W-:Y:S01]  /*2af0*/  SHF.L.U64.HI R61, R49, 0x1, R4 ;  /* 0x00000001313d7819 */ /* 0x000fe20000010204 */
[----:B------:R-:W-:Y:S01]  /*2b00*/  USHF.R.U32.HI UR5, URZ, 0x4, UR5 ;  /* 0x00000004ff057899 */ /* 0x000fe20008011605 */
[----:B------:R-:W-:Y:S01]  /*2b10*/  SHF.L.U64.HI R62, R50, 0x1, R7 ;  /* 0x00000001323e7819 */ /* 0x000fe20000010207 */
[----:B------:R-:W-:Y:S01]  /*2b20*/  UMOV UR15, 0x7fffbfdf ;  /* 0x7fffbfdf000f7882 */ /* 0x000fe20000000000 */
[----:B------:R-:W-:Y:S01]  /*2b30*/  SHF.L.U64.HI R63, R51, 0x1, R6 ;  /* 0x00000001333f7819 */ /* 0x000fe20000010206 */
[----:B------:R-:W-:Y:S01]  /*2b40*/  USGXT.U32 UR6, UR5, 0xe ;  /* 0x0000000e0506789a */ /* 0x000fe20008000000 */
[----:B------:R-:W-:Y:S01]  /*2b50*/  SHF.L.U64.HI R64, R52, 0x1, R9 ;  /* 0x0000000134407819 */ /* 0x000fe20000010209 */
[----:B------:R-:W-:Y:S01]  /*2b60*/  UMOV UR7, URZ ;  /* 0x000000ff00077c82 */ /* 0x000fe20008000000 */
[----:B------:R-:W-:Y:S01]  /*2b70*/  SHF.L.U64.HI R65, R53, 0x1, R8 ;  /* 0x0000000135417819 */ /* 0x000fe20000010208 */
[----:B------:R-:W-:Y:S01]  /*2b80*/  UIADD3.64 UR14, UPT, UPT, UR6, -UR14, URZ ;  /* 0x8000000e060e7297 */ /* 0x000fe2000fffe0ff */
[----:B------:R-:W-:Y:S01]  /*2b90*/  SHF.L.U64.HI R66, R54, 0x1, R11 ;  /* 0x0000000136427819 */ /* 0x000fe2000001020b */
[----:B------:R-:W-:Y:S01]  /*2ba0*/  UMOV UR19, UR16 ;  /* 0x0000001000137c82 */ /* 0x000fe20008000000 */
[----:B------:R-:W-:Y:S01]  /*2bb0*/  SHF.L.U64.HI R67, R55, 0x1, R10 ;  /* 0x0000000137437819 */ /* 0x000fe2000001020a */
[----:B------:R-:W-:Y:S01]  /*2bc0*/  UMOV UR20, 0x1 ;  /* 0x0000000100147882 */ /* 0x000fe20000000000 */
[----:B------:R-:W-:Y:S01]  /*2bd0*/  SHF.L.U64.HI R68, R56, 0x1, R13 ;  /* 0x0000000138447819 */ /* 0x000fe2000001020d */
[----:B------:R-:W-:Y:S01]  /*2be0*/  UMOV UR5, URZ ;  /* 0x000000ff00057c82 */ /* 0x000fe20008000000 */
[----:B------:R-:W-:Y:S01]  /*2bf0*/  SHF.L.U64.HI R69, R57, 0x1, R12 ;  /* 0x0000000139457819 */ /* 0x000fe2000001020c */
[----:B------:R-:W-:Y:S01]  /*2c00*/  UMOV UR12, UR6 ;  /* 0x00000006000c7c82 */ /* 0x000fe20008000000 */
[----:B------:R-:W-:Y:S01]  /*2c10*/  SHF.L.U64.HI R74, R59, 0x1, R74 ;  /* 0x000000013b4a7819 */ /* 0x000fe2000001024a */
[----:B------:R-:W-:-:S06]  /*2c20*/  UMOV UR13, 0x80004020 ;  /* 0x80004020000d7882 */ /* 0x000fcc0000000000 */
.L_x_11:
[C---:B------:R-:W-:Y:S02]  /*2c30*/  ISETP.GT.AND P4, PT, R20.reuse, 0x1, PT ;  /* 0x000000011400780c */ /* 0x040fe40003f84270 */
[-C--:B0-----:R-:W-:Y:S02]  /*2c40*/  IADD3 R12, P3, PT, R21, R76.reuse, RZ ;  /* 0x0000004c150c7210 */ /* 0x081fe40007f7e0ff */
[----:B------:R-:W-:Y:S02]  /*2c50*/  ISETP.GT.AND P5, PT, R20, 0x15, PT ;  /* 0x000000151400780c */ /* 0x000fe40003fa4270 */
[-C--:B------:R-:W-:Y:S01]  /*2c60*/  LEA R14, P2, R48, R76.reuse, 0x1 ;  /* 0x0000004c300e7211 */ /* 0x080fe200078408ff */
[C---:B------:R-:W-:Y:S01]  /*2c70*/  IMAD.X R13, R77.reuse, 0x1, R58, P3 ;  /* 0x000000014d0d7824 */ /* 0x040fe200018e063a */
[----:B------:R-:W-:Y:S02]  /*2c80*/  PRMT R4, RZ, 0x7610, R4 ;  /* 0x00007610ff047816 */ /* 0x000fe40000000004 */
[----:B------:R-:W-:Y:S01]  /*2c90*/  PRMT R71, RZ, 0x7610, R71 ;  /* 0x00007610ff477816 */ /* 0x000fe20000000047 */
[----:B------:R-:W-:Y:S01]  /*2ca0*/  IMAD.X R15, R77, 0x1, R60, P2 ;  /* 0x000000014d0f7824 */ /* 0x000fe200010e063c */
[----:B------:R-:W-:-:S02]  /*2cb0*/  LEA R6, P6, R49, R76, 0x1 ;  /* 0x0000004c31067211 */ /* 0x000fc400078c08ff */
[----:B------:R0:W5:Y:S01]  /*2cc0*/  @P4 LDG.E.U16 R4, desc[UR22][R12.64] ;  /* 0x000000160c044981 */ /* 0x000162000c1e1500 */
[C---:B------:R-:W-:Y:S02]  /*2cd0*/  ISETP.GT.AND P4, PT, R20.reuse, 0x18, PT ;  /* 0x000000181400780c */ /* 0x040fe40003f84270 */
[C---:B------:R-:W-:Y:S01]  /*2ce0*/  ISETP.GT.AND P2, PT, R20.reuse, 0x17, PT ;  /* 0x000000171400780c */ /* 0x040fe20003f44270 */
[----:B------:R-:W-:Y:S01]  /*2cf0*/  IMAD.X R7, R77, 0x1, R61, P6 ;  /* 0x000000014d077824 */ /* 0x000fe200030e063d */
[----:B------:R-:W-:Y:S01]  /*2d00*/  ISETP.GT.AND P3, PT, R20, 0x16, PT ;  /* 0x000000161400780c */ /* 0x000fe20003f64270 */
[----:B------:R1:W5:Y:S01]  /*2d10*/  @P5 LDG.E.U16 R71, desc[UR22][R14.64] ;  /* 0x000000160e475981 */ /* 0x000362000c1e1500 */
[-C--:B------:R-:W-:Y:S02]  /*2d20*/  LEA R10, P6, R51, R76.reuse, 0x1 ;  /* 0x0000004c330a7211 */ /* 0x080fe400078c08ff */
[----:B------:R-:W-:Y:S02]  /*2d30*/  LEA R8, P5, R50, R76, 0x1 ;  /* 0x0000004c32087211 */ /* 0x000fe400078a08ff */
[----:B------:R-:W-:Y:S01]  /*2d40*/  PRMT R18, RZ, 0x7610, R18 ;  /* 0x00007610ff127816 */ /* 0x000fe20000000012 */
[C---:B------:R-:W-:Y:S01]  /*2d50*/  IMAD.X R11, R77.reuse, 0x1, R63, P6 ;  /* 0x000000014d0b7824 */ /* 0x040fe200030e063f */
[----:B------:R-:W-:Y:S01]  /*2d60*/  PRMT R70, RZ, 0x7610, R70 ;  /* 0x00007610ff467816 */ /* 0x000fe20000000046 */
[----:B------:R-:W-:Y:S01]  /*2d70*/  IMAD.X R9, R77, 0x1, R62, P5 ;  /* 0x000000014d097824 */ /* 0x000fe200028e063e */
[----:B------:R-:W-:-:S02]  /*2d80*/  PRMT R19, RZ, 0x7610, R19 ;  /* 0x00007610ff137816 */ /* 0x000fc40000000013 */
[----:B0-----:R-:W-:Y:S01]  /*2d90*/  LEA R12, P6, R52, R76, 0x1 ;  /* 0x0000004c340c7211 */ /* 0x001fe200078c08ff */
[----:B------:R-:W5:Y:S01]  /*2da0*/  @P4 LDG.E.U16 R18, desc[UR22][R10.64] ;  /* 0x000000160a124981 */ /* 0x000f62000c1e1500 */
[C---:B------:R-:W-:Y:S02]  /*2db0*/  ISETP.GT.AND P4, PT, R20.reuse, 0x1a, PT ;  /* 0x0000001a1400780c */ /* 0x040fe40003f84270 */
[----:B------:R-:W-:Y:S01]  /*2dc0*/  SHF.R.S32.HI R72, RZ, 0x1f, R21 ;  /* 0x0000001fff487819 */ /* 0x000fe20000011415 */
[----:B------:R-:W5:Y:S01]  /*2dd0*/  @P2 LDG.E.U16 R70, desc[UR22][R8.64] ;  /* 0x0000001608462981 */ /* 0x000f62000c1e1500 */
[C---:B------:R-:W-:Y:S01]  /*2de0*/  ISETP.GT.AND P2, PT, R20.reuse, 0x2, PT ;  /* 0x000000021400780c */ /* 0x040fe20003f44270 */
[----:B------:R-:W-:Y:S02]  /*2df0*/  IMAD.X R13, R77, 0x1, R64, P6 ;  /* 0x000000014d0d7824 */ /* 0x000fe400030e0640 */
[----:B------:R0:W5:Y:S01]  /*2e00*/  @P3 LDG.E.U16 R19, desc[UR22][R6.64] ;  /* 0x0000001606133981 */ /* 0x000162000c1e1500 */
[----:B------:R-:W-:-:S02]  /*2e10*/  ISETP.GT.AND P3, PT, R20, 0x19, PT ;  /* 0x000000191400780c */ /* 0x000fc40003f64270 */
[-C--:B------:R-:W-:Y:S02]  /*2e20*/  LEA R16, P6, R53, R76.reuse, 0x1 ;  /* 0x0000004c35107211 */ /* 0x080fe400078c08ff */
[C---:B-1----:R-:W-:Y:S02]  /*2e30*/  LEA R14, P5, R21.reuse, R76, 0x1 ;  /* 0x0000004c150e7211 */ /* 0x042fe400078a08ff */
[--C-:B0-----:R-:W-:Y:S01]  /*2e40*/  SHF.L.U64.HI R6, R21, 0x1, R72.reuse ;  /* 0x0000000115067819 */ /* 0x101fe20000010248 */
[C---:B------:R-:W-:Y:S01]  /*2e50*/  IMAD.X R17, R77.reuse, 0x1, R65, P6 ;  /* 0x000000014d117824 */ /* 0x040fe200030e0641 */
[----:B------:R-:W-:Y:S02]  /*2e60*/  PRMT R72, RZ, 0x7610, R72 ;  /* 0x00007610ff487816 */ /* 0x000fe40000000048 */
[----:B------:R-:W-:Y:S01]  /*2e70*/  SHF.R.S32.HI R7, RZ, 0x1f, R26 ;  /* 0x0000001fff077819 */ /* 0x000fe2000001141a */
[----:B------:R-:W-:Y:S01]  /*2e80*/  IMAD.X R15, R77, 0x1, R6, P5 ;  /* 0x000000014d0f7824 */ /* 0x000fe200028e0606 */
[----:B------:R-:W-:-:S02]  /*2e90*/  PRMT R5, RZ, 0x7610, R5 ;  /* 0x00007610ff057816 */ /* 0x000fc40000000005 */
[----:B------:R-:W-:Y:S01]  /*2ea0*/  PRMT R73, RZ, 0x7610, R73 ;  /* 0x00007610ff497816 */ /* 0x000fe20000000049 */
[----:B------:R-:W5:Y:S01]  /*2eb0*/  @P4 LDG.E.U16 R72, desc[UR22][R16.64] ;  /* 0x0000001610484981 */ /* 0x000f62000c1e1500 */
[----:B------:R-:W-:Y:S02]  /*2ec0*/  SHF.R.S32.HI R80, RZ, 0x1f, R27 ;  /* 0x0000001fff507819 */ /* 0x000fe4000001141b */
[CC--:B------:R-:W-:Y:S01]  /*2ed0*/  LEA R6, P5, R26.reuse, R76.reuse, 0x1 ;  /* 0x0000004c1a067211 */ /* 0x0c0fe200078a08ff */
[----:B------:R-:W5:Y:S01]  /*2ee0*/  @P2 LDG.E.U16 R5, desc[UR22][R14.64] ;  /* 0x000000160e052981 */ /* 0x000f62000c1e1500 */
[----:B------:R-:W-:Y:S02]  /*2ef0*/  SHF.L.U64.HI R10, R26, 0x1, R7 ;  /* 0x000000011a0a7819 */ /* 0x000fe40000010207 */
[C---:B------:R-:W-:Y:S01]  /*2f00*/  LEA R8, P4, R27.reuse, R76, 0x1 ;  /* 0x0000004c1b087211 */ /* 0x040fe200078808ff */
[----:B------:R0:W5:Y:S01]  /*2f10*/  @P3 LDG.E.U16 R73, desc[UR22][R12.64] ;  /* 0x000000160c493981 */ /* 0x000162000c1e1500 */
[----:B------:R-:W-:Y:S01]  /*2f20*/  SHF.L.U64.HI R82, R27, 0x1, R80 ;  /* 0x000000011b527819 */ /* 0x000fe20000010250 */
[----:B------:R-:W-:Y:S01]  /*2f30*/  IMAD.X R7, R77, 0x1, R10, P5 ;  /* 0x000000014d077824 */ /* 0x000fe200028e060a */
[----:B------:R-:W-:-:S02]  /*2f40*/  ISETP.GT.AND P2, PT, R20, 0x4, PT ;  /* 0x000000041400780c */ /* 0x000fc40003f44270 */
[C---:B------:R-:W-:Y:S01]  /*2f50*/  ISETP.GT.AND P5, PT, R20.reuse, 0x5, PT ;  /* 0x000000051400780c */ /* 0x040fe20003fa4270 */
[----:B------:R-:W-:Y:S01]  /*2f60*/  IMAD.X R9, R77, 0x1, R82, P4 ;  /* 0x000000014d097824 */ /* 0x000fe200020e0652 */
[----:B0-----:R-:W-:Y:S02]  /*2f70*/  SHF.R.S32.HI R12, RZ, 0x1f, R29 ;  /* 0x0000001fff0c7819 */ /* 0x001fe4000001141d */
[C---:B------:R-:W-:Y:S02]  /*2f80*/  LEA R10, P4, R29.reuse, R76, 0x1 ;  /* 0x0000004c1d0a7211 */ /* 0x040fe400078808ff */
[----:B------:R-:W-:Y:S02]  /*2f90*/  SHF.L.U64.HI R12, R29, 0x1, R12 ;  /* 0x000000011d0c7819 */ /* 0x000fe4000001020c */
[----:B------:R-:W-:Y:S02]  /*2fa0*/  PRMT R16, RZ, 0x7610, R16 ;  /* 0x00007610ff107816 */ /* 0x000fe40000000010 */
[----:B------:R-:W-:Y:S01]  /*2fb0*/  PRMT R75, RZ, 0x7610, R75 ;  /* 0x00007610ff4b7816 */ /* 0x000fe2000000004b */
[----:B------:R-:W-:Y:S01]  /*2fc0*/  IMAD.X R11, R77, 0x1, R12, P4 ;  /* 0x000000014d0b7824 */ /* 0x000fe200020e060c */
[----:B------:R-:W-:-:S02]  /*2fd0*/  ISETP.GT.AND P3, PT, R20, 0x3, PT ;  /* 0x000000031400780c */ /* 0x000fc40003f64270 */
[----:B------:R-:W-:Y:S01]  /*2fe0*/  SHF.R.S32.HI R14, RZ, 0x1f, R25 ;  /* 0x0000001fff0e7819 */ /* 0x000fe20000011419 */
[----:B------:R0:W5:Y:S01]  /*2ff0*/  @P2 LDG.E.U16 R16, desc[UR22][R8.64] ;  /* 0x0000001608102981 */ /* 0x000162000c1e1500 */
[CC--:B------:R-:W-:Y:S02]  /*3000*/  LEA R12, P2, R25.reuse, R76.reuse, 0x1 ;  /* 0x0000004c190c7211 */ /* 0x0c0fe400078408ff */
[----:B------:R-:W-:Y:S01]  /*3010*/  SHF.L.U64.HI R14, R25, 0x1, R14 ;  /* 0x00000001190e7819 */ /* 0x000fe2000001020e */
[----:B------:R1:W5:Y:S01]  /*3020*/  @P5 LDG.E.U16 R75, desc[UR22][R10.64] ;  /* 0x000000160a4b5981 */ /* 0x000362000c1e1500 */
[----:B------:R-:W-:Y:S02]  /*3030*/  ISETP.GT.AND P5, PT, R20, 0x1b, PT ;  /* 0x0000001b1400780c */ /* 0x000fe40003fa4270 */
[----:B------:R-:W-:Y:S01]  /*3040*/  PRMT R80, RZ, 0x7610, R80 ;  /* 0x00007610ff507816 */ /* 0x000fe20000000050 */
[----:B------:R-:W-:Y:S01]  /*3050*/  IMAD.X R13, R77, 0x1, R14, P2 ;  /* 0x000000014d0d7824 */ /* 0x000fe200010e060e */
[----:B------:R-:W-:-:S02]  /*3060*/  LEA RZ, P6, R54, R76, 0x1 ;  /* 0x0000004c36ff7211 */ /* 0x000fc400078c08ff */
[----:B------:R-:W-:Y:S01]  /*3070*/  SHF.R.S32.HI R14, RZ, 0x1f, R23 ;  /* 0x0000001fff0e7819 */ /* 0x000fe20000011417 */
[----:B0-----:R-:W-:Y:S01]  /*3080*/  IMAD R8, R54, 0x2, R76 ;  /* 0x0000000236087824 */ /* 0x001fe200078e024c */
[----:B------:R0:W5:Y:S01]  /*3090*/  @P3 LDG.E.U16 R80, desc[UR22][R6.64] ;  /* 0x0000001606503981 */ /* 0x000162000c1e1500 */
[----:B------:R-:W-:Y:S01]  /*30a0*/  IMAD.X R9, R77, 0x1, R66, P6 ;  /* 0x000000014d097824 */ /* 0x000fe200030e0642 */
[----:B------:R-:W-:Y:S02]  /*30b0*/  PRMT R17, RZ, 0x7610, R17 ;  /* 0x00007610ff117816 */ /* 0x000fe40000000011 */
[C---:B------:R-:W-:Y:S02]  /*30c0*/  SHF.L.U64.HI R14, R23.reuse, 0x1, R14 ;  /* 0x00000001170e7819 */ /* 0x040fe4000001020e */
[----:B-1----:R-:W-:Y:S02]  /*30d0*/  SHF.R.S32.HI R11, RZ, 0x1f, R24 ;  /* 0x0000001fff0b7819 */ /* 0x002fe40000011418 */
[----:B------:R-:W-:Y:S01]  /*30e0*/  ISETP.GT.AND P4, PT, R20, 0x6, PT ;  /* 0x000000061400780c */ /* 0x000fe20003f84270 */
[----:B------:R1:W5:Y:S01]  /*30f0*/  @P5 LDG.E.U16 R17, desc[UR22][R8.64] ;  /* 0x0000001608115981 */ /* 0x000362000c1e1500 */
[----:B0-----:R-:W-:-:S02]  /*3100*/  LEA R6, P6, R23, R76, 0x1 ;  /* 0x0000004c17067211 */ /* 0x001fc400078c08ff */
[----:B------:R-:W-:Y:S02]  /*3110*/  ISETP.GT.AND P3, PT, R20, 0x7, PT ;  /* 0x000000071400780c */ /* 0x000fe40003f64270 */
[C---:B------:R-:W-:Y:S01]  /*3120*/  LEA R10, P5, R24.reuse, R76, 0x1 ;  /* 0x0000004c180a7211 */ /* 0x040fe200078a08ff */
[C---:B------:R-:W-:Y:S01]  /*3130*/  IMAD.X R7, R77.reuse, 0x1, R14, P6 ;  /* 0x000000014d077824 */ /* 0x040fe200030e060e */
[----:B------:R-:W-:Y:S02]  /*3140*/  SHF.L.U64.HI R14, R24, 0x1, R11 ;  /* 0x00000001180e7819 */ /* 0x000fe4000001020b */
[----:B------:R-:W-:Y:S02]  /*3150*/  ISETP.GT.AND P2, PT, R20, 0x8, PT ;  /* 0x000000081400780c */ /* 0x000fe40003f44270 */
[----:B------:R-:W-:Y:S01]  /*3160*/  PRMT R83, RZ, 0x7610, R83 ;  /* 0x00007610ff537816 */ /* 0x000fe20000000053 */
[----:B------:R-:W-:Y:S01]  /*3170*/  IMAD.X R11, R77, 0x1, R14, P5 ;  /* 0x000000014d0b7824 */ /* 0x000fe200028e060e */
[----:B------:R-:W-:-:S02]  /*3180*/  PRMT R82, RZ, 0x7610, R82 ;  /* 0x00007610ff527816 */ /* 0x000fc40000000052 */
[----:B------:R-:W-:Y:S02]  /*3190*/  SHF.R.S32.HI R14, RZ, 0x1f, R31 ;  /* 0x0000001fff0e7819 */ /* 0x000fe4000001141f */
[----:B-1----:R-:W-:Y:S01]  /*31a0*/  SHF.R.S32.HI R9, RZ, 0x1f, R28 ;  /* 0x0000001fff097819 */ /* 0x002fe2000001141c */
[----:B------:R-:W5:Y:S01]  /*31b0*/  @P4 LDG.E.U16 R83, desc[UR22][R12.64] ;  /* 0x000000160c534981 */ /* 0x000f62000c1e1500 */
[----:B------:R-:W-:Y:S02]  /*31c0*/  PRMT R81, RZ, 0x7610, R81 ;  /* 0x00007610ff517816 */ /* 0x000fe40000000051 */
[C---:B------:R-:W-:Y:S01]  /*31d0*/  SHF.L.U64.HI R84, R31.reuse, 0x1, R14 ;  /* 0x000000011f547819 */ /* 0x040fe2000001020e */
[----:B------:R0:W5:Y:S01]  /*31e0*/  @P3 LDG.E.U16 R82, desc[UR22][R6.64] ;  /* 0x0000001606523981 */ /* 0x000162000c1e1500 */
[-C--:B------:R-:W-:Y:S02]  /*31f0*/  LEA R8, P5, R31, R76.reuse, 0x1 ;  /* 0x0000004c1f087211 */ /* 0x080fe400078a08ff */
[C---:B------:R-:W-:Y:S01]  /*3200*/  LEA R14, P4, R28.reuse, R76, 0x1 ;  /* 0x0000004c1c0e7211 */ /* 0x040fe200078808ff */
[----:B------:R1:W5:Y:S01]  /*3210*/  @P2 LDG.E.U16 R81, desc[UR22][R10.64] ;  /* 0x000000160a512981 */ /* 0x000362000c1e1500 */
[----:B------:R-:W-:-:S02]  /*3220*/  SHF.L.U64.HI R88, R28, 0x1, R9 ;  /* 0x000000011c587819 */ /* 0x000fc40000010209 */
[C---:B------:R-:W-:Y:S02]  /*3230*/  ISETP.GT.AND P3, PT, R20.reuse, 0x9, PT ;  /* 0x000000091400780c */ /* 0x040fe40003f64270 */
[----:B0-----:R-:W-:Y:S01]  /*3240*/  SHF.R.S32.HI R7, RZ, 0x1f, R32 ;  /* 0x0000001fff077819 */ /* 0x001fe20000011420 */
[C---:B------:R-:W-:Y:S01]  /*3250*/  IMAD.X R9, R77.reuse, 0x1, R84, P5 ;  /* 0x000000014d097824 */ /* 0x040fe200028e0654 */
[----:B------:R-:W-:Y:S01]  /*3260*/  ISETP.GT.AND P5, PT, R20, 0xb, PT ;  /* 0x0000000b1400780c */ /* 0x000fe20003fa4270 */
[----:B------:R-:W-:Y:S01]  /*3270*/  IMAD.X R15, R77, 0x1, R88, P4 ;  /* 0x000000014d0f7824 */ /* 0x000fe200020e0658 */
[C---:B------:R-:W-:Y:S02]  /*3280*/  LEA R6, P4, R32.reuse, R76, 0x1 ;  /* 0x0000004c20067211 */ /* 0x040fe400078808ff */
[----:B-1----:R-:W-:Y:S02]  /*3290*/  SHF.L.U64.HI R10, R32, 0x1, R7 ;  /* 0x00000001200a7819 */ /* 0x002fe40000010207 */
[----:B------:R-:W-:-:S02]  /*32a0*/  ISETP.GT.AND P2, PT, R20, 0xa, PT ;  /* 0x0000000a1400780c */ /* 0x000fc40003f44270 */
[----:B------:R-:W-:Y:S02]  /*32b0*/  PRMT R86, RZ, 0x7610, R86 ;  /* 0x00007610ff567816 */ /* 0x000fe40000000056 */
[----:B------:R-:W-:Y:S01]  /*32c0*/  SHF.R.S32.HI R11, RZ, 0x1f, R30 ;  /* 0x0000001fff0b7819 */ /* 0x000fe2000001141e */
[----:B------:R-:W-:Y:S01]  /*32d0*/  IMAD.X R7, R77, 0x1, R10, P4 ;  /* 0x000000014d077824 */ /* 0x000fe200020e060a */
[C---:B------:R-:W-:Y:S02]  /*32e0*/  LEA R12, P4, R30.reuse, R76, 0x1 ;  /* 0x0000004c1e0c7211 */ /* 0x040fe400078808ff */
[----:B------:R-:W-:Y:S01]  /*32f0*/  SHF.L.U64.HI R10, R30, 0x1, R11 ;  /* 0x000000011e0a7819 */ /* 0x000fe2000001020b */
[----:B------:R0:W5:Y:S01]  /*3300*/  @P3 LDG.E.U16 R86, desc[UR22][R8.64] ;  /* 0x0000001608563981 */ /* 0x000162000c1e1500 */
[----:B------:R-:W-:Y:S02]  /*3310*/  PRMT R85, RZ, 0x7610, R85 ;  /* 0x00007610ff557816 */ /* 0x000fe40000000055 */
[----:B------:R-:W-:-:S02]  /*3320*/  SHF.R.S32.HI R88, RZ, 0x1f, R33 ;  /* 0x0000001fff587819 */ /* 0x000fc40000011421 */
[----:B------:R-:W-:Y:S02]  /*3330*/  PRMT R84, RZ, 0x7610, R84 ;  /* 0x00007610ff547816 */ /* 0x000fe40000000054 */
[C---:B------:R-:W-:Y:S01]  /*3340*/  ISETP.GT.AND P3, PT, R20.reuse, 0xd, PT ;  /* 0x0000000d1400780c */ /* 0x040fe20003f64270 */
[----:B------:R-:W-:Y:S01]  /*3350*/  IMAD.X R13, R77, 0x1, R10, P4 ;  /* 0x000000014d0d7824 */ /* 0x000fe200020e060a */
[C---:B------:R-:W-:Y:S01]  /*3360*/  SHF.L.U64.HI R88, R33.reuse, 0x1, R88 ;  /* 0x0000000121587819 */ /* 0x040fe20000010258 */
[----:B------:R1:W5:Y:S01]  /*3370*/  @P5 LDG.E.U16 R85, desc[UR22][R6.64] ;  /* 0x0000001606555981 */ /* 0x000362000c1e1500 */
[----:B0-----:R-:W-:Y:S02]  /*3380*/  LEA R8, P4, R33, R76, 0x1 ;  /* 0x0000004c21087211 */ /* 0x001fe400078808ff */
[----:B------:R-:W-:Y:S01]  /*3390*/  ISETP.GT.AND P5, PT, R20, 0xc, PT ;  /* 0x0000000c1400780c */ /* 0x000fe20003fa4270 */
[----:B------:R0:W5:Y:S02]  /*33a0*/  @P2 LDG.E.U16 R84, desc[UR22][R14.64] ;  /* 0x000000160e542981 */ /* 0x000164000c1e1500 */
[----:B------:R-:W-:Y:S01]  /*33b0*/  IMAD.X R9, R77, 0x1, R88, P4 ;  /* 0x000000014d097824 */ /* 0x000fe200020e0658 */
[----:B-1----:R-:W-:-:S02]  /*33c0*/  SHF.R.S32.HI R7, RZ, 0x1f, R22 ;  /* 0x0000001fff077819 */ /* 0x002fc40000011416 */
[C---:B------:R-:W-:Y:S02]  /*33d0*/  LEA R6, P4, R22.reuse, R76, 0x1 ;  /* 0x0000004c16067211 */ /* 0x040fe400078808ff */
[----:B0-----:R-:W-:Y:S02]  /*33e0*/  PRMT R14, RZ, 0x7610, R14 ;  /* 0x00007610ff0e7816 */ /* 0x001fe4000000000e */
[----:B------:R-:W-:Y:S02]  /*33f0*/  SHF.L.U64.HI R10, R22, 0x1, R7 ;  /* 0x00000001160a7819 */ /* 0x000fe40000010207 */
[C---:B------:R-:W-:Y:S02]  /*3400*/  ISETP.GT.AND P2, PT, R20.reuse, 0xe, PT ;  /* 0x0000000e1400780c */ /* 0x040fe40003f44270 */
[----:B------:R-:W-:Y:S01]  /*3410*/  SHF.R.S32.HI R11, RZ, 0x1f, R42 ;  /* 0x0000001fff0b7819 */ /* 0x000fe2000001142a */
[----:B------:R-:W5:Y:S01]  /*3420*/  @P3 LDG.E.U16 R14, desc[UR22][R8.64] ;  /* 0x00000016080e3981 */ /* 0x000f62000c1e1500 */
[----:B------:R-:W-:Y:S01]  /*3430*/  PRMT R15, RZ, 0x7610, R15 ;  /* 0x00007610ff0f7816 */ /* 0x000fe2000000000f */
[----:B------:R-:W-:Y:S01]  /*3440*/  IMAD.X R7, R77, 0x1, R10, P4 ;  /* 0x000000014d077824 */ /* 0x000fe200020e060a */
[----:B------:R-:W-:-:S02]  /*3450*/  ISETP.GT.AND P3, PT, R20, 0xf, PT ;  /* 0x0000000f1400780c */ /* 0x000fc40003f64270 */
[C---:B------:R-:W-:Y:S02]  /*3460*/  LEA R10, P4, R42.reuse, R76, 0x1 ;  /* 0x0000004c2a0a7211 */ /* 0x040fe400078808ff */
[----:B------:R-:W-:Y:S01]  /*3470*/  SHF.L.U64.HI R88, R42, 0x1, R11 ;  /* 0x000000012a587819 */ /* 0x000fe2000001020b */
[----:B------:R0:W5:Y:S01]  /*3480*/  @P5 LDG.E.U16 R15, desc[UR22][R12.64] ;  /* 0x000000160c0f5981 */ /* 0x000162000c1e1500 */
[----:B------:R-:W-:-:S03]  /*3490*/  PRMT R87, RZ, 0x7610, R87 ;  /* 0x00007610ff577816 */ /* 0x000fc60000000057 */
[--C-:B------:R-:W-:Y:S01]  /*34a0*/  IMAD.X R11, R77, 0x1, R88.reuse, P4 ;  /* 0x000000014d0b7824 */ /* 0x100fe200020e0658 */
[----:B------:R-:W-:Y:S02]  /*34b0*/  PRMT R88, RZ, 0x7610, R88 ;  /* 0x00007610ff587816 */ /* 0x000fe40000000058 */
[----:B------:R1:W5:Y:S01]  /*34c0*/  @P2 LDG.E.U16 R87, desc[UR22][R6.64] ;  /* 0x0000001606572981 */ /* 0x000362000c1e1500 */
[----:B0-----:R-:W-:-:S03]  /*34d0*/  SHF.R.S32.HI R12, RZ, 0x1f, R43 ;  /* 0x0000001fff0c7819 */ /* 0x001fc6000001142b */
[----:B------:R0:W5:Y:S01]  /*34e0*/  @P3 LDG.E.U16 R88, desc[UR22][R10.64] ;  /* 0x000000160a583981 */ /* 0x000162000c1e1500 */
[CC--:B------:R-:W-:Y:S02]  /*34f0*/  LEA R8, P2, R43.reuse, R76.reuse, 0x1 ;  /* 0x0000004c2b087211 */ /* 0x0c0fe400078408ff */
[----:B------:R-:W-:Y:S02]  /*3500*/  SHF.L.U64.HI R12, R43, 0x1, R12 ;  /* 0x000000012b0c7819 */ /* 0x000fe4000001020c */
[----:B------:R-:W-:Y:S02]  /*3510*/  ISETP.GT.AND P3, PT, R20, 0x11, PT ;  /* 0x000000111400780c */ /* 0x000fe40003f64270 */
[----:B-1----:R-:W-:Y:S01]  /*3520*/  SHF.R.S32.HI R7, RZ, 0x1f, R44 ;  /* 0x0000001fff077819 */ /* 0x002fe2000001142c */
[----:B------:R-:W-:Y:S01]  /*3530*/  IMAD.X R9, R77, 0x1, R12, P2 ;  /* 0x000000014d097824 */ /* 0x000fe200010e060c */
[C---:B------:R-:W-:Y:S02]  /*3540*/  LEA R12, P2, R44.reuse, R76, 0x1 ;  /* 0x0000004c2c0c7211 */ /* 0x040fe400078408ff */
[----:B------:R-:W-:-:S02]  /*3550*/  SHF.L.U64.HI R6, R44, 0x1, R7 ;  /* 0x000000012c067819 */ /* 0x000fc40000010207 */
[----:B------:R-:W-:-:S03]  /*3560*/  PRMT R90, RZ, 0x7610, R90 ;  /* 0x00007610ff5a7816 */ /* 0x000fc6000000005a */
[----:B------:R-:W-:Y:S01]  /*3570*/  IMAD.X R13, R77, 0x1, R6, P2 ;  /* 0x000000014d0d7824 */ /* 0x000fe200010e0606 */
[----:B------:R-:W-:Y:S02]  /*3580*/  SHF.R.S32.HI R6, RZ, 0x1f, R45 ;  /* 0x0000001fff067819 */ /* 0x000fe4000001142d */
[C---:B------:R-:W-:Y:S02]  /*3590*/  ISETP.GT.AND P5, PT, R20.reuse, 0x10, PT ;  /* 0x000000101400780c */ /* 0x040fe40003fa4270 */
[----:B------:R-:W5:Y:S01]  /*35a0*/  @P3 LDG.E.U16 R90, desc[UR22][R12.64] ;  /* 0x000000160c5a3981 */ /* 0x000f62000c1e1500 */
[----:B------:R-:W-:Y:S02]  /*35b0*/  ISETP.GT.AND P3, PT, R20, 0x12, PT ;  /* 0x000000121400780c */ /* 0x000fe40003f64270 */
[C---:B0-----:R-:W-:Y:S02]  /*35c0*/  SHF.L.U64.HI R10, R45.reuse, 0x1, R6 ;  /* 0x000000012d0a7819 */ /* 0x041fe40000010206 */
[----:B------:R-:W-:-:S02]  /*35d0*/  LEA R6, P2, R45, R76, 0x1 ;  /* 0x0000004c2d067211 */ /* 0x000fc400078408ff */
[----:B------:R-:W-:Y:S02]  /*35e0*/  PRMT R89, RZ, 0x7610, R89 ;  /* 0x00007610ff597816 */ /* 0x000fe40000000059 */
[----:B------:R-:W-:Y:S01]  /*35f0*/  PRMT R92, RZ, 0x7610, R92 ;  /* 0x00007610ff5c7816 */ /* 0x000fe2000000005c */
[----:B------:R-:W-:-:S03]  /*3600*/  IMAD.X R7, R77, 0x1, R10, P2 ;  /* 0x000000014d077824 */ /* 0x000fc600010e060a */
[----:B------:R0:W5:Y:S04]  /*3610*/  @P5 LDG.E.U16 R89, desc[UR22][R8.64] ;  /* 0x0000001608595981 */ /* 0x000168000c1e1500 */
[----:B------:R1:W5:Y:S01]  /*3620*/  @P3 LDG.E.U16 R92, desc[UR22][R6.64] ;  /* 0x00000016065c3981 */ /* 0x000362000c1e1500 */
[----:B------:R-:W-:Y:S02]  /*3630*/  ISETP.GT.AND P3, PT, R20, 0x13, PT ;  /* 0x000000131400780c */ /* 0x000fe40003f64270 */
[----:B0-----:R-:W-:Y:S02]  /*3640*/  SHF.R.S32.HI R9, RZ, 0x1f, R46 ;  /* 0x0000001fff097819 */ /* 0x001fe4000001142e */
[C---:B------:R-:W-:Y:S02]  /*3650*/  LEA R10, P2, R46.reuse, R76, 0x1 ;  /* 0x0000004c2e0a7211 */ /* 0x040fe400078408ff */
[----:B------:R-:W-:-:S02]  /*3660*/  SHF.L.U64.HI R8, R46, 0x1, R9 ;  /* 0x000000012e087819 */ /* 0x000fc40000010209 */
[----:B------:R-:W-:-:S03]  /*3670*/  PRMT R13, RZ, 0x7610, R13 ;  /* 0x00007610ff0d7816 */ /* 0x000fc6000000000d */
[----:B------:R-:W-:Y:S01]  /*3680*/  IMAD.X R11, R77, 0x1, R8, P2 ;  /* 0x000000014d0b7824 */ /* 0x000fe200010e0608 */
[----:B------:R-:W-:-:S04]  /*3690*/  SHF.R.S32.HI R8, RZ, 0x1f, R47 ;  /* 0x0000001fff087819 */ /* 0x000fc8000001142f */
[----:B------:R0:W5:Y:S01]  /*36a0*/  @P3 LDG.E.U16 R13, desc[UR22][R10.64] ;  /* 0x000000160a0d3981 */ /* 0x000162000c1e1500 */
[----:B------:R-:W-:Y:S02]  /*36b0*/  ISETP.GT.AND P3, PT, R20, 0x14, PT ;  /* 0x000000141400780c */ /* 0x000fe40003f64270 */
[C---:B------:R-:W-:Y:S02]  /*36c0*/  SHF.L.U64.HI R8, R47.reuse, 0x1, R8 ;  /* 0x000000012f087819 */ /* 0x040fe40000010208 */
[----:B-1----:R-:W-:Y:S02]  /*36d0*/  LEA R6, P2, R47, R76, 0x1 ;  /* 0x0000004c2f067211 */ /* 0x002fe400078408ff */
[----:B------:R-:W-:-:S03]  /*36e0*/  PRMT R94, RZ, 0x7610, R94 ;  /* 0x00007610ff5e7816 */ /* 0x000fc6000000005e */
[----:B------:R-:W-:Y:S01]  /*36f0*/  IMAD.X R7, R77, 0x1, R8, P2 ;  /* 0x000000014d077824 */ /* 0x000fe200010e0608 */
[----:B------:R-:W-:-:S04]  /*3700*/  LEA RZ, P2, R55, R76, 0x1 ;  /* 0x0000004c37ff7211 */ /* 0x000fc800078408ff */
[----:B------:R1:W5:Y:S01]  /*3710*/  @P3 LDG.E.U16 R94, desc[UR22][R6.64] ;  /* 0x00000016065e3981 */ /* 0x000362000c1e1500 */
[----:B------:R-:W-:Y:S01]  /*3720*/  ISETP.GT.AND P3, PT, R20, 0x1c, PT ;  /* 0x0000001c1400780c */ /* 0x000fe20003f64270 */
[----:B------:R-:W-:Y:S01]  /*3730*/  IMAD R8, R55, 0x2, R76 ;  /* 0x0000000237087824 */ /* 0x000fe200078e024c */
[----:B------:R-:W-:Y:S01]  /*3740*/  PRMT R93, RZ, 0x7610, R93 ;  /* 0x00007610ff5d7816 */ /* 0x000fe2000000005d */
[----:B------:R-:W-:Y:S01]  /*3750*/  IMAD.X R9, R77, 0x1, R67, P2 ;  /* 0x000000014d097824 */ /* 0x000fe200010e0643 */
[----:B------:R-:W-:-:S09]  /*3760*/  LEA RZ, P2, R56, R76, 0x1 ;  /* 0x0000004c38ff7211 */ /* 0x000fd200078408ff */
[----:B------:R2:W5:Y:S01]  /*3770*/  @P3 LDG.E.U16 R93, desc[UR22][R8.64] ;  /* 0x00000016085d3981 */ /* 0x000562000c1e1500 */
[----:B------:R-:W-:Y:S01]  /*3780*/  ISETP.GT.AND P3, PT, R20, 0x1d, PT ;  /* 0x0000001d1400780c */ /* 0x000fe20003f64270 */
[----:B0-----:R-:W-:Y:S01]  /*3790*/  IMAD R10, R56, 0x2, R76 ;  /* 0x00000002380a7824 */ /* 0x001fe200078e024c */
[----:B------:R-:W-:Y:S01]  /*37a0*/  PRMT R96, RZ, 0x7610, R96 ;  /* 0x00007610ff607816 */ /* 0x000fe20000000060 */
[----:B------:R-:W-:Y:S01]  /*37b0*/  IMAD.X R11, R77, 0x1, R68, P2 ;  /* 0x000000014d0b7824 */ /* 0x000fe200010e0644 */
[----:B------:R-:W-:-:S09]  /*37c0*/  LEA RZ, P2, R57, R76, 0x1 ;  /* 0x0000004c39ff7211 */ /* 0x000fd200078408ff */
[----:B------:R-:W5:Y:S01]  /*37d0*/  @P3 LDG.E.U16 R96, desc[UR22][R10.64] ;  /* 0x000000160a603981 */ /* 0x000f62000c1e1500 */
[----:B------:R-:W-:Y:S01]  /*37e0*/  ISETP.GT.AND P3, PT, R20, 0x1e, PT ;  /* 0x0000001e1400780c */ /* 0x000fe20003f64270 */
[----:B-1----:R-:W-:Y:S01]  /*37f0*/  IMAD.X R7, R77, 0x1, R69, P2 ;  /* 0x000000014d077824 */ /* 0x002fe200010e0645 */
[----:B------:R-:W-:Y:S01]  /*3800*/  PRMT R95, RZ, 0x7610, R95 ;  /* 0x00007610ff5f7816 */ /* 0x000fe2000000005f */
[----:B------:R-:W-:Y:S01]  /*3810*/  IMAD R6, R57, 0x2, R76 ;  /* 0x0000000239067824 */ /* 0x000fe200078e024c */
[----:B------:R-:W-:-:S05]  /*3820*/  LEA RZ, P2, R59, R76, 0x1 ;  /* 0x0000004c3bff7211 */ /* 0x000fca00078408ff */
[----:B--2---:R-:W-:Y:S01]  /*3830*/  IMAD.X R9, R77, 0x1, R74, P2 ;  /* 0x000000014d097824 */ /* 0x004fe200010e064a */
[----:B------:R-:W-:-:S03]  /*3840*/  ISETP.GT.AND P2, PT, R20, RZ, PT ;  /* 0x000000ff1400720c */ /* 0x000fc60003f44270 */
[----:B------:R0:W5:Y:S01]  /*3850*/  @P3 LDG.E.U16 R95, desc[UR22][R6.64] ;  /* 0x00000016065f3981 */ /* 0x000162000c1e1500 */
[----:B------:R-:W-:Y:S01]  /*3860*/  ISETP.GT.AND P3, PT, R20, 0x1f, PT ;  /* 0x0000001f1400780c */ /* 0x000fe20003f64270 */
[----:B------:R-:W-:Y:S01]  /*3870*/  USHF.L.U32 UR4, UR4, 0x1f, URZ ;  /* 0x0000001f04047899 */ /* 0x000fe200080006ff */
[----:B------:R-:W-:Y:S01]  /*3880*/  PRMT R98, RZ, 0x7610, R98 ;  /* 0x00007610ff627816 */ /* 0x000fe20000000062 */
[----:B------:R-:W-:Y:S01]  /*3890*/  IMAD R8, R59, 0x2, R76 ;  /* 0x000000023b087824 */ /* 0x000fe200078e024c */
[----:B------:R-:W-:-:S03]  /*38a0*/  PRMT R91, RZ, 0x7610, R91 ;  /* 0x00007610ff5b7816 */ /* 0x000fc6000000005b */
[----:B0-----:R-:W-:-:S03]  /*38b0*/  IMAD.U32 R6, RZ, RZ, UR4 ;  /* 0x00000004ff067e24 */ /* 0x001fc6000f8e00ff */
[----:B------:R0:W5:Y:S04]  /*38c0*/  @P2 LDG.E.U16 R91, desc[UR22][R76.64] ;  /* 0x000000164c5b2981 */ /* 0x000168000c1e1500 */
[----:B------:R0:W5:Y:S01]  /*38d0*/  @P3 LDG.E.U16 R98, desc[UR22][R8.64] ;  /* 0x0000001608623981 */ /* 0x000162000c1e1500 */
[----:B------:R-:W1:Y:S02]  /*38e0*/  SYNCS.PHASECHK.TRANS64.TRYWAIT P2, [UR11], R6 ;  /* 0x00000006ff0075a7 */ /* 0x000e64000804110b */
[----:B01----:R-:W-:Y:S05]  /*38f0*/  @!P2 BRA `(.L_x_9) ;  /* 0x0000000c00e8a947 */ /* 0x003fea0003800000 */
.L_x_17:
[----:B-----5:R-:W-:Y:S02]  /*3900*/  PRMT R10, R15, 0x5410, R14 ;  /* 0x000054100f0a7816 */ /* 0x020fe4000000000e */
[----:B------:R-:W-:Y:S02]  /*3910*/  LOP3.LUT R15, R3, 0x1f, RZ, 0xc0, !PT ;  /* 0x0000001f030f7812 */ /* 0x000fe400078ec0ff */
[----:B------:R-:W-:Y:S02]  /*3920*/  PRMT R6, R16, 0x5410, R75 ;  /* 0x0000541010067816 */ /* 0x000fe4000000004b */
[----:B------:R-:W-:Y:S02]  /*3930*/  ISETP.GE.AND P4, PT, R15, R20, PT ;  /* 0x000000140f00720c */ /* 0x000fe40003f86270 */
[----:B------:R-:W-:Y:S01]  /*3940*/  PRMT R15, R19, 0x5410, R70 ;  /* 0x00005410130f7816 */ /* 0x000fe20000000046 */
[----:B------:R-:W-:Y:S01]  /*3950*/  IMAD.IADD R70, R78, 0x1, R35 ;  /* 0x000000014e467824 */ /* 0x000fe200078e0223 */
        /* <DEDUP_REMOVED lines=9> */
[----:B------:R-:W-:Y:S01]  /*39f0*/  PRMT R17, R72, 0x5410, R17 ;  /* 0x0000541048117816 */ /* 0x000fe20000000011 */
[----:B------:R-:W-:Y:S01]  /*3a00*/  IMAD.IADD R72, R78, 0x1, R36 ;  /* 0x000000014e487824 */ /* 0x000fe200078e0224 */
[----:B------:R-:W-:Y:S02]  /*3a10*/  PRMT R18, R93, 0x5410, R96 ;  /* 0x000054105d127816 */ /* 0x000fe40000000060 */
[----:B------:R-:W-:Y:S02]  /*3a20*/  PRMT R19, R95, 0x5410, R98 ;  /* 0x000054105f137816 */ /* 0x000fe40000000062 */
[----:B------:R-:W-:-:S02]  /*3a30*/  PRMT R4, R91, 0x5410, R4 ;  /* 0x000054105b047816 */ /* 0x000fc40000000004 */
[C---:B------:R-:W-:Y:S02]  /*3a40*/  IADD3 RZ, P3, PT, R78.reuse, R35, RZ ;  /* 0x000000234eff7210 */ /* 0x040fe40007f7e0ff */
[----:B------:R0:W-:Y:S01]  /*3a50*/  STTM.x16 tmem[UR10+0x20], R4 ;  /* 0x00002004000079ed */ /* 0x0001e2000824000a */
[----:B------:R-:W1:Y:S02]  /*3a60*/  FENCE.VIEW.ASYNC.T ;  /* 0x00000000000073c6 */ /* 0x000e640000000200 */
[----:B-1----:R-:W-:Y:S01]  /*3a70*/  BAR.SYNC.DEFER_BLOCKING 0x0 ;  /* 0x0000000000007b1d */ /* 0x002fe20000010000 */
[----:B------:R-:W-:Y:S01]  /*3a80*/  IADD3 RZ, P2, PT, R78, R36, RZ ;  /* 0x000000244eff7210 */ /* 0x000fe20007f5e0ff */
[C---:B------:R-:W-:Y:S01]  /*3a90*/  IMAD.X R71, R79.reuse, 0x1, R40, P3 ;  /* 0x000000014f477824 */ /* 0x040fe200018e0628 */
[----:B------:R-:W-:Y:S02]  /*3aa0*/  PRMT R80, RZ, 0x7610, R80 ;  /* 0x00007610ff507816 */ /* 0x000fe40000000050 */
[----:B------:R-:W-:Y:S01]  /*3ab0*/  PRMT R82, RZ, 0x7610, R82 ;  /* 0x00007610ff527816 */ /* 0x000fe20000000052 */
[----:B------:R-:W-:-:S03]  /*3ac0*/  IMAD.X R73, R79, 0x1, R41, P2 ;  /* 0x000000014f497824 */ /* 0x000fc600010e0629 */
[----:B------:R-:W2:Y:S04]  /*3ad0*/  @!P4 LDG.E.U16 R80, desc[UR22][R70.64] ;  /* 0x000000164650c981 */ /* 0x000ea8000c1e1500 */
[----:B------:R-:W3:Y:S01]  /*3ae0*/  @!P4 LDG.E.U16 R82, desc[UR22][R72.64] ;  /* 0x000000164852c981 */ /* 0x000ee2000c1e1500 */
[----:B------:R-:W-:Y:S01]  /*3af0*/  ULEA UR11, UR20, UR9, 0x3 ;  /* 0x00000009140b7291 */ /* 0x000fe2000f8e18ff */
[----:B------:R-:W-:Y:S03]  /*3b00*/  BAR.SYNC.DEFER_BLOCKING 0x0 ;  /* 0x0000000000007b1d */ /* 0x000fe60000010000 */
[----:B------:R-:W-:-:S03]  /*3b10*/  UIADD3 UR11, UPT, UPT, UR11, 0x800, URZ ;  /* 0x000008000b0b7890 */ /* 0x000fc6000fffe0ff */
[----:B--2---:R0:W-:Y:S04]  /*3b20*/  STS.U16 [R39+UR9+0x400], R80 ;  /* 0x0004005027007988 */ /* 0x0041e80008000409 */
[----:B---3--:R0:W-:Y:S01]  /*3b30*/  STS.U16 [R39+UR9+0x600], R82 ;  /* 0x0006005227007988 */ /* 0x0081e20008000409 */
[----:B------:R1:W-:Y:S06]  /*3b40*/  MEMBAR.ALL.CTA ;  /* 0x0000000000007992 */ /* 0x0003ec0000008000 */
[----:B-1----:R-:W1:Y:S02]  /*3b50*/  FENCE.VIEW.ASYNC.S ;  /* 0x00000000000073c6 */ /* 0x002e640000000000 */
[----:B-1----:R-:W-:Y:S06]  /*3b60*/  BAR.SYNC.DEFER_BLOCKING 0x0 ;  /* 0x0000000000007b1d */ /* 0x002fec0000010000 */
[----:B------:R-:W-:Y:S05]  /*3b70*/  @P0 BRA `(.L_x_10) ;  /* 0x0000000000580947 */ /* 0x000fea0003800000 */
[----:B------:R-:W-:Y:S02]  /*3b80*/  UIADD3 UR21, UPT, UPT, UR8, 0x28, URZ ;  /* 0x0000002808157890 */ /* 0x000fe4000fffe0ff */
[----:B------:R-:W-:Y:S02]  /*3b90*/  UIADD3 UR26, UPT, UPT, UR8, 0x10, URZ ;  /* 0x00000010081a7890 */ /* 0x000fe4000fffe0ff */
        /* <DEDUP_REMOVED lines=11> */
[----:B------:R1:W-:Y:S01]  /*3c50*/  UTCHMMA tmem[UR18], gdesc[UR12], tmem[UR8], tmem[UR16], idesc[UR17], UPT ;  /* 0x00ff100c120079ea */ /* 0x0003e2000b800008 */
[----:B------:R-:W-:Y:S01]  /*3c60*/  UMOV UR32, 0x0 ;  /* 0x0000000000207882 */ /* 0x000fe20000000000 */
[----:B------:R-:W-:Y:S01]  /*3c70*/  UMOV UR33, 0x8040490 ;  /* 0x0804049000217882 */ /* 0x000fe20000000000 */
[----:B------:R1:W-:Y:S01]  /*3c80*/  UTCHMMA tmem[UR21], gdesc[UR14], tmem[UR8], tmem[UR24], idesc[UR25], UPT ;  /* 0x00ff180e150079ea */ /* 0x0003e2000b800008 */
[----:B------:R-:W-:Y:S01]  /*3c90*/  UMOV UR4, UR6 ;  /* 0x0000000600047c82 */ /* 0x000fe20008000000 */
[----:B------:R1:W-:Y:S01]  /*3ca0*/  UTCHMMA tmem[UR27], gdesc[UR12], tmem[UR26], tmem[UR28], idesc[UR29], UPT ;  /* 0x00ff1c0c1b0079ea */ /* 0x0003e2000b80001a */
[----:B------:R1:W-:Y:S01]  /*3cb0*/  UTCHMMA tmem[UR31], gdesc[UR14], tmem[UR30], tmem[UR32], idesc[UR33], UPT ;  /* 0x00ff200e1f0079ea */ /* 0x0003e2000b80001e */
[----:B------:R1:W-:Y:S01]  /*3cc0*/  UTCBAR [UR4], URZ ;  /* 0x000000ff040073e9 */ /* 0x0003e200080000ff */
[----:B------:R-:W-:Y:S01]  /*3cd0*/  NOP ;  /* 0x0000000000007918 */ /* 0x000fe20000000000 */
.L_x_10:
[----:B------:R-:W-:Y:S01]  /*3ce0*/  UIADD3 UR20, UPT, UPT, UR20, 0x1, URZ ;  /* 0x0000000114147890 */ /* 0x000fe2000fffe0ff */
[----:B------:R-:W-:Y:S01]  /*3cf0*/  IMAD.WIDE R76, R38, 0x2, R76 ;  /* 0x00000002264c7825 */ /* 0x000fe200078e024c */
[----:B------:R-:W-:Y:S02]  /*3d00*/  UIADD3 UR19, UPT, UPT, UR19, -0x1, URZ ;  /* 0xffffffff13137890 */ /* 0x000fe4000fffe0ff */
[----:B------:R-:W-:Y:S01]  /*3d10*/  UISETP.GT.AND UP1, UPT, UR20, 0x1, UPT ;  /* 0x000000011400788c */ /* 0x000fe2000bf24270 */
[----:B------:R-:W-:Y:S01]  /*3d20*/  IMAD.WIDE R78, R37, 0x2, R78 ;  /* 0x00000002254e7825 */ /* 0x000fe200078e024e */
[----:B------:R-:W-:Y:S02]  /*3d30*/  UISETP.NE.U32.AND UP2, UPT, UR19, URZ, UPT ;  /* 0x000000ff1300728c */ /* 0x000fe4000bf45070 */
[----:B-1----:R-:W-:Y:S01]  /*3d40*/  USEL UR4, URZ, 0x1, !UP1 ;  /* 0x00000001ff047887 */ /* 0x002fe2000c800000 */
[----:B------:R-:W-:Y:S01]  /*3d50*/  VIADD R20, R20, 0xffffffe0 ;  /* 0xffffffe014147836 */ /* 0x000fe20000000000 */
[----:B------:R-:W-:-:S02]  /*3d60*/  USEL UR20, UR20, URZ, !UP1 ;  /* 0x000000ff14147287 */ /* 0x000fc4000c800000 */
[----:B------:R-:W-:-:S03]  /*3d70*/  ULOP3.LUT UR6, UR5, UR4, URZ, 0x3c, !UPT ;  /* 0x0000000405067292 */ /* 0x000fc6000f8e3cff */
[----:B------:R-:W-:-:S04]  /*3d80*/  UMOV UR4, UR5 ;  /* 0x0000000500047c82 */ /* 0x000fc80008000000 */
[----:B------:R-:W-:Y:S01]  /*3d90*/  UMOV UR5, UR6 ;  /* 0x0000000600057c82 */ /* 0x000fe20008000000 */
[----:B------:R-:W-:Y:S05]  /*3da0*/  BRA.U UP2, `(.L_x_11) ;  /* 0xffffffed02a07547 */ /* 0x000fea000b83ffff */
.L_x_8:
[----:B------:R-:W-:Y:S01]  /*3db0*/  ISETP.GE.AND P0, PT, R34, 0x20, PT ;  /* 0x000000202200780c */ /* 0x000fe20003f06270 */
[----:B------:R-:W1:Y:S01]  /*3dc0*/  LDCU UR5, c[0x0][0x3b4] ;  /* 0x00007680ff0577ac */ /* 0x000e620008000800 */
[----:B------:R-:W2:Y:S11]  /*3dd0*/  LDCU.128 UR12, c[0x0][0x390] ;  /* 0x00007200ff0c77ac */ /* 0x000eb60008000c00 */
[----:B------:R-:W-:Y:S05]  /*3de0*/  @!P0 BRA `(.L_x_12) ;  /* 0x0000000000108947 */ /* 0x000fea0003800000 */
[----:B------:R-:W-:-:S06]  /*3df0*/  USHF.L.U32 UR4, UR4, 0x1f, URZ ;  /* 0x0000001f04047899 */ /* 0x000fcc00080006ff */
[----:B------:R-:W-:-:S04]  /*3e00*/  IMAD.U32 R3, RZ, RZ, UR4 ;  /* 0x00000004ff037e24 */ /* 0x000fc8000f8e00ff */
[----:B------:R-:W3:Y:S02]  /*3e10*/  SYNCS.PHASECHK.TRANS64.TRYWAIT P0, [UR11], R3 ;  /* 0x00000003ff0075a7 */ /* 0x000ee4000800110b */
[----:B---3--:R-:W-:Y:S05]  /*3e20*/  @!P0 BRA `(.L_x_13) ;  /* 0x0000000800a88947 */ /* 0x008fea0003800000 */
.L_x_12:
[----:B------:R-:W-:Y:S01]  /*3e30*/  BAR.SYNC.DEFER_BLOCKING 0x0 ;  /* 0x0000000000007b1d */ /* 0x000fe20000010000 */
[----:B------:R-:W-:Y:S01]  /*3e40*/  VIADD R3, R2, 0x2 ;  /* 0x0000000202037836 */ /* 0x000fe20000000000 */
[C---:B--2---:R-:W-:Y:S01]  /*3e50*/  ISETP.GE.AND P0, PT, R0.reuse, UR14, PT ;  /* 0x0000000e00007c0c */ /* 0x044fe2000bf06270 */
[----:B-1----:R-:W-:Y:S02]  /*3e60*/  IMAD R0, R0, UR5, RZ ;  /* 0x0000000500007c24 */ /* 0x002fe4000f8e02ff */
[C---:B------:R-:W-:Y:S01]  /*3e70*/  VIADD R21, R2.reuse, 0x1 ;  /* 0x0000000102157836 */ /* 0x040fe20000000000 */
[----:B------:R-:W1:Y:S01]  /*3e80*/  LDCU UR4, c[0x0][0x3b8] ;  /* 0x00007700ff0477ac */ /* 0x000e620008000800 */
[----:B------:R-:W-:Y:S01]  /*3e90*/  ISETP.LT.AND P5, PT, R3, UR15, !P0 ;  /* 0x0000000f03007c0c */ /* 0x000fe2000c7a1270 */
[----:B------:R-:W-:Y:S01]  /*3ea0*/  VIADD R20, R2, 0x3 ;  /* 0x0000000302147836 */ /* 0x000fe20000000000 */
[----:B------:R-:W-:Y:S01]  /*3eb0*/  LEA R25, P4, R0, UR12, 0x1 ;  /* 0x0000000c00197c11 */ /* 0x000fe2000f8808ff */
[C---:B------:R-:W-:Y:S01]  /*3ec0*/  VIADD R24, R2.reuse, 0x6 ;  /* 0x0000000602187836 */ /* 0x040fe20000000000 */
[----:B------:R-:W-:Y:S01]  /*3ed0*/  ISETP.LT.AND P3, PT, R21, UR15, !P0 ;  /* 0x0000000f15007c0c */ /* 0x000fe2000c761270 */
[C---:B------:R-:W-:Y:S01]  /*3ee0*/  VIADD R21, R2.reuse, 0x4 ;  /* 0x0000000402157836 */ /* 0x040fe20000000000 */
[----:B------:R-:W-:-:S02]  /*3ef0*/  ISETP.LT.AND P6, PT, R2, UR15, !P0 ;  /* 0x0000000f02007c0c */ /* 0x000fc4000c7c1270 */
[----:B------:R-:W-:Y:S01]  /*3f00*/  LEA.HI.X.SX32 R27, R0, UR13, 0x1, P4 ;  /* 0x0000000d001b7c11 */ /* 0x000fe2000a0f0eff */
[----:B------:R-:W-:Y:S01]  /*3f10*/  VIADD R0, R2, 0x5 ;  /* 0x0000000502007836 */ /* 0x000fe20000000000 */
[----:B------:R-:W-:Y:S01]  /*3f20*/  ISETP.LT.AND P2, PT, R20, UR15, !P0 ;  /* 0x0000000f14007c0c */ /* 0x000fe2000c741270 */
[----:B------:R-:W2:Y:S02]  /*3f30*/  @!P1 SYNCS.CCTL.IV [UR9+0x800] ;  /* 0x00080000ff0099b1 */ /* 0x000ea40008000009 */
[----:B--2---:R-:W-:Y:S01]  /*3f40*/  BAR.SYNC.DEFER_BLOCKING 0x0 ;  /* 0x0000000000007b1d */ /* 0x004fe20000010000 */
[----:B-1----:R-:W-:-:S04]  /*3f50*/  IMAD R3, R2, UR4, RZ ;  /* 0x0000000402037c24 */ /* 0x002fc8000f8e02ff */
[----:B------:R-:W-:Y:S01]  /*3f60*/  VIADD R22, R3, UR4 ;  /* 0x0000000403167c36 */ /* 0x000fe20008000000 */
[----:B0-----:R-:W0:Y:S04]  /*3f70*/  LDTM.x16 R4, tmem[UR10] ;  /* 0x0000000a000479ee */ /* 0x001e280008240000 */
[-C--:B------:R-:W-:Y:S01]  /*3f80*/  LEA R20, P4, R22, R25.reuse, 0x1 ;  /* 0x0000001916147211 */ /* 0x080fe200078808ff */
[----:B------:R-:W1:Y:S01]  /*3f90*/  @!P1 SYNCS.CCTL.IV [UR9+0x808] ;  /* 0x00080800ff0099b1 */ /* 0x000e620008000009 */
[----:B------:R-:W-:Y:S01]  /*3fa0*/  NOP ;  /* 0x0000000000007918 */ /* 0x000fe20000000000 */
[----:B0-----:R-:W-:Y:S02]  /*3fb0*/  F2FP.BF16.F32.PACK_AB R23, R5, R4 ;  /* 0x000000040517723e */ /* 0x001fe400000010ff */
[----:B------:R-:W-:-:S02]  /*3fc0*/  LEA R4, P1, R3, R25, 0x1 ;  /* 0x0000001903047211 */ /* 0x000fc400078208ff */
[----:B------:R-:W-:Y:S02]  /*3fd0*/  PRMT R26, R23, 0x7632, R26 ;  /* 0x00007632171a7816 */ /* 0x000fe4000000001a */
[-C--:B------:R-:W-:Y:S02]  /*3fe0*/  LEA.HI.X.SX32 R5, R3, R27.reuse, 0x1, P1 ;  /* 0x0000001b03057211 */ /* 0x080fe400008f0eff */
[----:B------:R-:W-:Y:S02]  /*3ff0*/  ISETP.LT.AND P1, PT, R21, UR15, !P0 ;  /* 0x0000000f15007c0c */ /* 0x000fe4000c721270 */
[----:B------:R-:W-:Y:S01]  /*4000*/  LEA.HI.X.SX32 R21, R22, R27, 0x1, P4 ;  /* 0x0000001b16157211 */ /* 0x000fe200020f0eff */
[----:B------:R0:W-:Y:S01]  /*4010*/  @P6 STG.E.U16 desc[UR22][R4.64], R23 ;  /* 0x0000001704006986 */ /* 0x0001e2000c101516 */
[----:B------:R-:W-:Y:S01]  /*4020*/  ISETP.LT.AND P4, PT, R0, UR15, !P0 ;  /* 0x0000000f00007c0c */ /* 0x000fe2000c781270 */
[----:B------:R-:W-:Y:S01]  /*4030*/  VIADD R0, R22, UR4 ;  /* 0x0000000416007c36 */ /* 0x000fe20008000000 */
[----:B------:R-:W-:Y:S01]  /*4040*/  F2FP.BF16.F32.PACK_AB R10, R11, R10 ;  /* 0x0000000a0b0a723e */ /* 0x000fe200000010ff */
[----:B------:R2:W-:Y:S01]  /*4050*/  @P3 STG.E.U16 desc[UR22][R20.64], R26 ;  /* 0x0000001a14003986 */ /* 0x0005e2000c101516 */
[----:B------:R-:W-:Y:S01]  /*4060*/  F2FP.BF16.F32.PACK_AB R12, R13, R12 ;  /* 0x0000000c0d0c723e */ /* 0x000fe200000010ff */
[C---:B------:R-:W-:Y:S01]  /*4070*/  VIADD R3, R0.reuse, UR4 ;  /* 0x0000000400037c36 */ /* 0x040fe20008000000 */
[----:B------:R-:W-:Y:S01]  /*4080*/  LEA R22, P3, R0, R25, 0x1 ;  /* 0x0000001900167211 */ /* 0x000fe200078608ff */
[----:B------:R-:W-:Y:S01]  /*4090*/  VIADD R11, R2, 0xa ;  /* 0x0000000a020b7836 */ /* 0x000fe20000000000 */
[----:B------:R-:W-:-:S02]  /*40a0*/  PRMT R13, R12, 0x7610, R13 ;  /* 0x000076100c0d7816 */ /* 0x000fc4000000000d */
[----:B------:R-:W-:Y:S02]  /*40b0*/  F2FP.BF16.F32.PACK_AB R14, R15, R14 ;  /* 0x0000000e0f0e723e */ /* 0x000fe400000010ff */
[----:B0-----:R-:W-:Y:S02]  /*40c0*/  F2FP.BF16.F32.PACK_AB R5, R7, R6 ;  /* 0x000000060705723e */ /* 0x001fe400000010ff */
[C---:B------:R-:W-:Y:S01]  /*40d0*/  LEA R6, P6, R3.reuse, R25, 0x1 ;  /* 0x0000001903067211 */ /* 0x040fe200078c08ff */
[----:B--2---:R-:W-:Y:S01]  /*40e0*/  VIADD R20, R2, 0x8 ;  /* 0x0000000802147836 */ /* 0x004fe20000000000 */
[-C--:B------:R-:W-:Y:S01]  /*40f0*/  LEA.HI.X.SX32 R23, R0, R27.reuse, 0x1, P3 ;  /* 0x0000001b00177211 */ /* 0x080fe200018f0eff */
[----:B------:R-:W-:Y:S01]  /*4100*/  VIADD R0, R2, 0x7 ;  /* 0x0000000702007836 */ /* 0x000fe20000000000 */
[C---:B------:R-:W-:Y:S01]  /*4110*/  LEA.HI.X.SX32 R7, R3.reuse, R27, 0x1, P6 ;  /* 0x0000001b03077211 */ /* 0x040fe200030f0eff */
[----:B------:R-:W-:Y:S01]  /*4120*/  VIADD R3, R3, UR4 ;  /* 0x0000000403037c36 */ /* 0x000fe20008000000 */
[----:B------:R-:W-:Y:S01]  /*4130*/  PRMT R21, R5, 0x7632, R21 ;  /* 0x0000763205157816 */ /* 0x000fe20000000015 */
[----:B------:R0:W-:Y:S01]  /*4140*/  @P5 STG.E.U16 desc[UR22][R22.64], R5 ;  /* 0x0000000516005986 */ /* 0x0001e2000c101516 */
[----:B------:R-:W-:Y:S01]  /*4150*/  ISETP.LT.AND P6, PT, R0, UR15, !P0 ;  /* 0x0000000f00007c0c */ /* 0x000fe2000c7c1270 */
[C---:B------:R-:W-:Y:S01]  /*4160*/  VIADD R0, R3.reuse, UR4 ;  /* 0x0000000403007c36 */ /* 0x040fe20008000000 */
[----:B------:R-:W-:Y:S01]  /*4170*/  ISETP.LT.AND P3, PT, R24, UR15, !P0 ;  /* 0x0000000f18007c0c */ /* 0x000fe2000c761270 */
[----:B------:R2:W-:Y:S01]  /*4180*/  @P2 STG.E.U16 desc[UR22][R6.64], R21 ;  /* 0x0000001506002986 */ /* 0x0005e2000c101516 */
[----:B------:R-:W-:-:S02]  /*4190*/  LEA R4, P2, R3, R25, 0x1 ;  /* 0x0000001903047211 */ /* 0x000fc400078408ff */
[----:B------:R-:W-:Y:S02]  /*41a0*/  F2FP.BF16.F32.PACK_AB R16, R17, R16 ;  /* 0x000000101110723e */ /* 0x000fe400000010ff */
[----:B------:R-:W-:Y:S02]  /*41b0*/  F2FP.BF16.F32.PACK_AB R18, R19, R18 ;  /* 0x000000121312723e */ /* 0x000fe400000010ff */
[----:B0-----:R-:W-:Y:S01]  /*41c0*/  LEA.HI.X.SX32 R5, R3, R27, 0x1, P2 ;  /* 0x0000001b03057211 */ /* 0x001fe200010f0eff */
[----:B------:R-:W-:Y:S01]  /*41d0*/  VIADD R3, R2, 0x9 ;  /* 0x0000000902037836 */ /* 0x000fe20000000000 */
[----:B------:R-:W-:Y:S02]  /*41e0*/  ISETP.LT.AND P2, PT, R20, UR15, !P0 ;  /* 0x0000000f14007c0c */ /* 0x000fe4000c741270 */
[----:B--2---:R-:W-:Y:S02]  /*41f0*/  F2FP.BF16.F32.PACK_AB R7, R9, R8 ;  /* 0x000000080907723e */ /* 0x004fe400000010ff */
[----:B------:R-:W-:-:S02]  /*4200*/  LEA R8, P5, R0, R25, 0x1 ;  /* 0x0000001900087211 */ /* 0x000fc400078a08ff */
[----:B------:R-:W-:Y:S01]  /*4210*/  PRMT R20, R7, 0x7632, R20 ;  /* 0x0000763207147816 */ /* 0x000fe20000000014 */
[----:B------:R0:W-:Y:S01]  /*4220*/  @P1 STG.E.U16 desc[UR22][R4.64], R7 ;  /* 0x0000000704001986 */ /* 0x0001e2000c101516 */
[C---:B------:R-:W-:Y:S01]  /*4230*/  LEA.HI.X.SX32 R9, R0.reuse, R27, 0x1, P5 ;  /* 0x0000001b00097211 */ /* 0x040fe200028f0eff */
[----:B------:R-:W-:Y:S01]  /*4240*/  VIADD R0, R0, UR4 ;  /* 0x0000000400007c36 */ /* 0x000fe20008000000 */
[----:B------:R-:W-:Y:S01]  /*4250*/  ISETP.LT.AND P1, PT, R3, UR15, !P0 ;  /* 0x0000000f03007c0c */ /* 0x000fe2000c721270 */
[----:B------:R-:W-:Y:S01]  /*4260*/  VIADD R3, R2, 0xb ;  /* 0x0000000b02037836 */ /* 0x000fe20000000000 */
[----:B------:R-:W-:Y:S01]  /*4270*/  ISETP.LT.AND P5, PT, R11, UR15, !P0 ;  /* 0x0000000f0b007c0c */ /* 0x000fe2000c7a1270 */
[----:B------:R2:W-:Y:S01]  /*4280*/  @P4 STG.E.U16 desc[UR22][R8.64], R20 ;  /* 0x0000001408004986 */ /* 0x0005e2000c101516 */
[----:B------:R-:W-:Y:S01]  /*4290*/  LEA R6, P4, R0, R25, 0x1 ;  /* 0x0000001900067211 */ /* 0x000fe200078808ff */
[----:B------:R-:W-:-:S03]  /*42a0*/  VIADD R11, R2, 0xc ;  /* 0x0000000c020b7836 */ /* 0x000fc60000000000 */
[C---:B0-----:R-:W-:Y:S01]  /*42b0*/  LEA.HI.X.SX32 R7, R0.reuse, R27, 0x1, P4 ;  /* 0x0000001b00077211 */ /* 0x041fe200020f0eff */
[----:B------:R-:W-:Y:S01]  /*42c0*/  VIADD R0, R0, UR4 ;  /* 0x0000000400007c36 */ /* 0x000fe20008000000 */
[----:B------:R-:W-:-:S03]  /*42d0*/  ISETP.LT.AND P4, PT, R3, UR15, !P0 ;  /* 0x0000000f03007c0c */ /* 0x000fc6000c781270 */
[----:B------:R0:W-:Y:S01]  /*42e0*/  @P3 STG.E.U16 desc[UR22][R6.64], R10 ;  /* 0x0000000a06003986 */ /* 0x0001e2000c101516 */
[C---:B------:R-:W-:Y:S01]  /*42f0*/  LEA R4, P3, R0.reuse, R25, 0x1 ;  /* 0x0000001900047211 */ /* 0x040fe200078608ff */
[----:B------:R-:W-:-:S03]  /*4300*/  VIADD R3, R0, UR4 ;  /* 0x0000000400037c36 */ /* 0x000fc60008000000 */
[----:B------:R-:W-:Y:S01]  /*4310*/  LEA.HI.X.SX32 R5, R0, R27, 0x1, P3 ;  /* 0x0000001b00057211 */ /* 0x000fe200018f0eff */
[C---:B------:R-:W-:Y:S01]  /*4320*/  VIADD R0, R3.reuse, UR4 ;  /* 0x0000000403007c36 */ /* 0x040fe20008000000 */
[----:B--2---:R-:W-:-:S04]  /*4330*/  LEA R8, P3, R3, R25, 0x1 ;  /* 0x0000001903087211 */ /* 0x004fc800078608ff */
[----:B------:R-:W-:Y:S01]  /*4340*/  LEA.HI.X.SX32 R9, R3, R27, 0x1, P3 ;  /* 0x0000001b03097211 */ /* 0x000fe200018f0eff */
[----:B------:R-:W-:Y:S01]  /*4350*/  VIADD R3, R0, UR4 ;  /* 0x0000000400037c36 */ /* 0x000fe20008000000 */
[----:B0-----:R-:W-:Y:S01]  /*4360*/  PRMT R7, R10, 0x7632, R7 ;  /* 0x000076320a077816 */ /* 0x001fe20000000007 */
[----:B------:R-:W-:Y:S01]  /*4370*/  VIADD R10, R2, 0xd ;  /* 0x0000000d020a7836 */ /* 0x000fe20000000000 */
[----:B------:R-:W-:-:S03]  /*4380*/  ISETP.LT.AND P3, PT, R11, UR15, !P0 ;  /* 0x0000000f0b007c0c */ /* 0x000fc6000c761270 */
[----:B------:R0:W-:Y:S01]  /*4390*/  @P6 STG.E.U16 desc[UR22][R4.64], R7 ;  /* 0x0000000704006986 */ /* 0x0001e2000c101516 */
[----:B------:R-:W-:-:S03]  /*43a0*/  LEA R6, P6, R0, R25, 0x1 ;  /* 0x0000001900067211 */ /* 0x000fc600078c08ff */
[----:B------:R2:W-:Y:S01]  /*43b0*/  @P2 STG.E.U16 desc[UR22][R8.64], R13 ;  /* 0x0000000d08002986 */ /* 0x0005e2000c101516 */
[----:B------:R-:W-:Y:S02]  /*43c0*/  ISETP.LT.AND P2, PT, R10, UR15, !P0 ;  /* 0x0000000f0a007c0c */ /* 0x000fe4000c741270 */
[----:B0-----:R-:W-:Y:S01]  /*43d0*/  LEA.HI.X.SX32 R7, R0, R27, 0x1, P6 ;  /* 0x0000001b00077211 */ /* 0x001fe200030f0eff */
[C---:B------:R-:W-:Y:S01]  /*43e0*/  VIADD R0, R3.reuse, UR4 ;  /* 0x0000000403007c36 */ /* 0x040fe20008000000 */
[----:B------:R-:W-:Y:S02]  /*43f0*/  PRMT R5, R12, 0x7632, R5 ;  /* 0x000076320c057816 */ /* 0x000fe40000000005 */
[C---:B------:R-:W-:Y:S01]  /*4400*/  LEA R10, P6, R3.reuse, R25, 0x1 ;  /* 0x00000019030a7211 */ /* 0x040fe200078c08ff */
[----:B------:R-:W-:Y:S02]  /*4410*/  VIADD R12, R0, UR4 ;  /* 0x00000004000c7c36 */ /* 0x000fe40008000000 */
[----:B------:R0:W-:Y:S01]  /*4420*/  @P1 STG.E.U16 desc[UR22][R6.64], R5 ;  /* 0x0000000506001986 */ /* 0x0001e2000c101516 */
[----:B------:R-:W-:Y:S01]  /*4430*/  LEA.HI.X.SX32 R11, R3, R27, 0x1, P6 ;  /* 0x0000001b030b7211 */ /* 0x000fe200030f0eff */
[----:B------:R-:W-:Y:S01]  /*4440*/  VIADD R3, R12, UR4 ;  /* 0x000000040c037c36 */ /* 0x000fe20008000000 */
[-C--:B------:R-:W-:Y:S01]  /*4450*/  LEA R4, P1, R0, R25.reuse, 0x1 ;  /* 0x0000001900047211 */ /* 0x080fe200078208ff */
[----:B--2---:R-:W-:Y:S01]  /*4460*/  VIADD R13, R2, 0xe ;  /* 0x0000000e020d7836 */ /* 0x004fe20000000000 */
[C---:B------:R-:W-:Y:S01]  /*4470*/  LEA R8, P6, R12.reuse, R25, 0x1 ;  /* 0x000000190c087211 */ /* 0x040fe200078c08ff */
[----:B------:R-:W-:Y:S03]  /*4480*/  @P5 STG.E.U16 desc[UR22][R10.64], R14 ;  /* 0x0000000e0a005986 */ /* 0x000fe6000c101516 */
[----:B------:R-:W-:-:S02]  /*4490*/  LEA.HI.X.SX32 R9, R12, R27, 0x1, P6 ;  /* 0x0000001b0c097211 */ /* 0x000fc400030f0eff */
[C---:B------:R-:W-:Y:S01]  /*44a0*/  LEA R12, P6, R3.reuse, R25, 0x1 ;  /* 0x00000019030c7211 */ /* 0x040fe200078c08ff */
[----:B0-----:R-:W-:Y:S01]  /*44b0*/  VIADD R6, R2, 0xf ;  /* 0x0000000f02067836 */ /* 0x001fe20000000000 */
[-C--:B------:R-:W-:Y:S01]  /*44c0*/  LEA.HI.X.SX32 R5, R0, R27.reuse, 0x1, P1 ;  /* 0x0000001b00057211 */ /* 0x080fe200008f0eff */
[----:B------:R-:W-:Y:S01]  /*44d0*/  VIADD R0, R3, UR4 ;  /* 0x0000000403007c36 */ /* 0x000fe20008000000 */
[----:B------:R-:W-:Y:S02]  /*44e0*/  ISETP.LT.AND P1, PT, R13, UR15, !P0 ;  /* 0x0000000f0d007c0c */ /* 0x000fe4000c721270 */
[----:B------:R-:W-:Y:S01]  /*44f0*/  LEA.HI.X.SX32 R13, R3, R27, 0x1, P6 ;  /* 0x0000001b030d7211 */ /* 0x000fe200030f0eff */
[C---:B------:R-:W-:Y:S01]  /*4500*/  VIADD R7, R0.reuse, UR4 ;  /* 0x0000000400077c36 */ /* 0x040fe20008000000 */
[----:B------:R-:W-:Y:S02]  /*4510*/  LEA R2, P6, R0, R25, 0x1 ;  /* 0x0000001900027211 */ /* 0x000fe400078c08ff */
[----:B------:R-:W-:-:S02]  /*4520*/  ISETP.LT.AND P0, PT, R6, UR15, !P0 ;  /* 0x0000000f06007c0c */ /* 0x000fc4000c701270 */
[----:B------:R-:W-:Y:S02]  /*4530*/  LEA.HI.X.SX32 R3, R0, R27, 0x1, P6 ;  /* 0x0000001b00037211 */ /* 0x000fe400030f0eff */
[----:B------:R-:W-:Y:S02]  /*4540*/  PRMT R0, R14, 0x7632, R0 ;  /* 0x000076320e007816 */ /* 0x000fe40000000000 */
[----:B------:R-:W-:-:S03]  /*4550*/  LEA R6, P6, R7, R25, 0x1 ;  /* 0x0000001907067211 */ /* 0x000fc600078c08ff */
[----:B------:R0:W-:Y:S01]  /*4560*/  @P4 STG.E.U16 desc[UR22][R4.64], R0 ;  /* 0x0000000004004986 */ /* 0x0001e2000c101516 */
[----:B------:R-:W-:-:S03]  /*4570*/  LEA.HI.X.SX32 R7, R7, R27, 0x1, P6 ;  /* 0x0000001b07077211 */ /* 0x000fc600030f0eff */
[----:B------:R2:W-:Y:S01]  /*4580*/  @P3 STG.E.U16 desc[UR22][R8.64], R16 ;  /* 0x0000001008003986 */ /* 0x0005e2000c101516 */
[----:B0-----:R-:W-:Y:S02]  /*4590*/  PRMT R5, R16, 0x7632, R5 ;  /* 0x0000763210057816 */ /* 0x001fe40000000005 */
[----:B--2---:R-:W-:-:S03]  /*45a0*/  PRMT R9, R18, 0x7632, R9 ;  /* 0x0000763212097816 */ /* 0x004fc60000000009 */
[----:B------:R0:W-:Y:S04]  /*45b0*/  @P2 STG.E.U16 desc[UR22][R12.64], R5 ;  /* 0x000000050c002986 */ /* 0x0001e8000c101516 */
[----:B------:R0:W-:Y:S04]  /*45c0*/  @P1 STG.E.U16 desc[UR22][R2.64], R18 ;  /* 0x0000001202001986 */ /* 0x0001e8000c101516 */
[----:B------:R0:W-:Y:S01]  /*45d0*/  @P0 STG.E.U16 desc[UR22][R6.64], R9 ;  /* 0x0000000906000986 */ /* 0x0001e2000c101516 */
[----:B-1----:R-:W-:Y:S06]  /*45e0*/  BAR.SYNC.DEFER_BLOCKING 0x0 ;  /* 0x0000000000007b1d */ /* 0x002fec0000010000 */
[----:B------:R-:W-:Y:S05]  /*45f0*/  BRA.U UP0, `(.L_x_14) ;  /* 0x0000000100a07547 */ /* 0x000fea000b800000 */
[----:B------:R-:W1:Y:S01]  /*4600*/  S2UR UR5, SR_CgaCtaId ;  /* 0x00000000000579c3 */ /* 0x000e620000008800 */
[----:B------:R-:W-:Y:S01]  /*4610*/  NOP ;  /* 0x0000000000007918 */ /* 0x000fe20000000000 */
[----:B------:R-:W-:Y:S01]  /*4620*/  UMOV UR4, 0x50 ;  /* 0x0000005000047882 */ /* 0x000fe20000000000 */
[----:B------:R-:W-:Y:S02]  /*4630*/  IMAD.U32 R0, RZ, RZ, UR8 ;  /* 0x00000008ff007e24 */ /* 0x000fe4000f8e00ff */
[----:B0-----:R-:W-:Y:S02]  /*4640*/  IMAD.MOV.U32 R3, RZ, RZ, 0x3 ;  /* 0x00000003ff037424 */ /* 0x001fe400078e00ff */
[----:B------:R-:W-:Y:S01]  /*4650*/  IMAD.MOV.U32 R7, RZ, RZ, 0x1 ;  /* 0x00000001ff077424 */ /* 0x000fe200078e00ff */
[----:B------:R-:W-:-:S04]  /*4660*/  LOP3.LUT R0, R0, 0xffff, RZ, 0xc0, !PT ;  /* 0x0000ffff00007812 */ /* 0x000fc800078ec0ff */
[----:B------:R-:W-:-:S05]  /*4670*/  SHF.R.U32.HI R0, RZ, 0x5, R0 ;  /* 0x00000005ff007819 */ /* 0x000fca0000011600 */
[----:B------:R-:W-:Y:S01]  /*4680*/  VIADD R2, R0, 0x10 ;  /* 0x0000001000027836 */ /* 0x000fe20000000000 */
[----:B------:R-:W-:Y:S01]  /*4690*/  SHF.L.U32 R0, R3, R0, RZ ;  /* 0x0000000003007219 */ /* 0x000fe200000006ff */
[----:B-1----:R-:W-:-:S03]  /*46a0*/  ULEA UR6, UR5, UR4, 0x18 ;  /* 0x0000000405067291 */ /* 0x002fc6000f8ec0ff */
[----:B------:R-:W-:-:S04]  /*46b0*/  SHF.L.U32 R3, R7, R2, RZ ;  /* 0x0000000207037219 */ /* 0x000fc800000006ff */
[----:B------:R-:W-:Y:S02]  /*46c0*/  LOP3.LUT R0, R3, R0, RZ, 0xfc, !PT ;  /* 0x0000000003007212 */ /* 0x000fe400078efcff */
[----:B------:R-:W0:Y:S02]  /*46d0*/  LDS R5, [UR6] ;  /* 0x00000006ff057984 */ /* 0x000e240008000800 */
[C---:B------:R-:W-:Y:S02]  /*46e0*/  LOP3.LUT R2, R0.reuse, 0xffff, RZ, 0xc0, !PT ;  /* 0x0000ffff00027812 */ /* 0x040fe400078ec0ff */
[----:B0-----:R-:W-:-:S04]  /*46f0*/  LOP3.LUT R3, R0, 0xffff, R5, 0x80, !PT ;  /* 0x0000ffff00037812 */ /* 0x001fc800078e8005 */
[----:B------:R-:W-:-:S13]  /*4700*/  ISETP.NE.AND P0, PT, R3, R2, PT ;  /* 0x000000020300720c */ /* 0x000fda0003f05270 */
[----:B------:R-:W-:Y:S05]  /*4710*/  @P0 BRA `(.L_x_15) ;  /* 0x0000000000500947 */ /* 0x000fea0003800000 */
[----:B------:R-:W-:Y:S02]  /*4720*/  SHF.R.U32.HI R5, RZ, 0x10, R5 ;  /* 0x00000010ff057819 */ /* 0x000fe40000011605 */
[----:B------:R-:W-:-:S04]  /*4730*/  SHF.R.U32.HI R2, RZ, 0x10, R0 ;  /* 0x00000010ff027819 */ /* 0x000fc80000011600 */
[----:B------:R-:W-:-:S04]  /*4740*/  LOP3.LUT R5, R5, R2, RZ, 0xc0, !PT ;  /* 0x0000000205057212 */ /* 0x000fc800078ec0ff */
[----:B------:R-:W-:-:S13]  /*4750*/  ISETP.NE.AND P0, PT, R5, R2, PT ;  /* 0x000000020500720c */ /* 0x000fda0003f05270 */
[----:B------:R-:W-:Y:S05]  /*4760*/  @P0 BRA `(.L_x_16) ;  /* 0x0000000000300947 */ /* 0x000fea0003800000 */
[----:B------:R-:W-:Y:S01]  /*4770*/  R2UR UR4, R0 ;  /* 0x00000000000472ca */ /* 0x000fe200000e0000 */
[----:B------:R-:W-:Y:S01]  /*4780*/  VOTEU.ANY UR5, UPT, PT ;  /* 0x0000000000057886 */ /* 0x000fe200038e0100 */
[----:B------:R-:W0:Y:S01]  /*4790*/  S2R R0, SR_LANEID ;  /* 0x0000000000007919 */ /* 0x000e220000000000 */
[----:B------:R-:W-:-:S10]  /*47a0*/  UFLO.U32 UR5, UR5 ;  /* 0x00000005000572bd */ /* 0x000fd400080e0000 */
[----:B------:R-:W-:-:S06]  /*47b0*/  ULOP3.LUT UR4, URZ, UR4, URZ, 0x33, !UPT ;  /* 0x00000004ff047292 */ /* 0x000fcc000f8e33ff */
[----:B------:R-:W-:-:S04]  /*47c0*/  IMAD.U32 R2, RZ, RZ, UR4 ;  /* 0x00000004ff027e24 */ /* 0x000fc8000f8e00ff */
[----:B------:R-:W1:Y:S02]  /*47d0*/  REDUX UR7, R2 ;  /* 0x00000000020773c4 */ /* 0x000e640000000000 */
[----:B------:R2:W-:Y:S01]  /*47e0*/  UTCATOMSWS.AND URZ, UR4 ;  /* 0x0000000400ff79e3 */ /* 0x0005e20008000000 */
[----:B0-----:R-:W-:Y:S01]  /*47f0*/  ISETP.EQ.U32.AND P0, PT, R0, UR5, PT ;  /* 0x0000000500007c0c */ /* 0x001fe2000bf02070 */
[----:B-1----:R-:W-:-:S12]  /*4800*/  IMAD.U32 R0, RZ, RZ, UR7 ;  /* 0x00000007ff007e24 */ /* 0x002fd8000f8e00ff */
[----:B------:R2:W-:Y:S01]  /*4810*/  @P0 ATOMS.AND RZ, [UR6], R0 ;  /* 0x00000000ffff098c */ /* 0x0005e2000a800006 */
[----:B------:R-:W-:Y:S05]  /*4820*/  BRA `(.L_x_14) ;  /* 0x0000000000147947 */ /* 0x000fea0003800000 */
.L_x_16:
[----:B------:R-:W-:-:S07]  /*4830*/  MOV R2, 0x4850 ;  /* 0x0000485000027802 */ /* 0x000fce0000000f00 */
[----:B------:R-:W-:Y:S05]  /*4840*/  CALL.REL.NOINC `($__internal_0_$__cuda_sm10x_tcgen05_guardrail_trap_col_being_dealloced_not_returned_by_alloc) ;  /* 0x00000000002c7944 */ /* 0x000fea0003c00000 */
[----:B------:R-:W-:Y:S05]  /*4850*/  BRA `(.L_x_14) ;  /* 0x0000000000087947 */ /* 0x000fea0003800000 */
.L_x_15:
[----:B------:R-:W-:-:S07]  /*4860*/  MOV R2, 0x4880 ;  /* 0x0000488000027802 */ /* 0x000fce0000000f00 */
[----:B------:R-:W-:Y:S05]  /*4870*/  CALL.REL.NOINC `($__internal_2_$__cuda_sm10x_tcgen05_guardrail_trap_unallocated_columns_being_dealloced) ;  /* 0x0000000000387944 */ /* 0x000fea0003c00000 */
.L_x_14:
[----:B------:R-:W-:Y:S01]  /*4880*/  NOP ;  /* 0x0000000000007918 */ /* 0x000fe20000000000 */
[----:B--2---:R-:W-:Y:S05]  /*4890*/  EXIT ;  /* 0x000000000000794d */ /* 0x004fea0003800000 */
.L_x_9:
[----:B------:R-:W0:Y:S02]  /*48a0*/  SYNCS.PHASECHK.TRANS64.TRYWAIT P2, [UR11], R6 ;  /* 0x00000006ff0075a7 */ /* 0x000e24000804110b */
[----:B0-----:R-:W-:Y:S05]  /*48b0*/  @!P2 BRA `(.L_x_9) ;  /* 0xfffffffc00f8a947 */ /* 0x001fea000383ffff */
[----:B------:R-:W-:Y:S05]  /*48c0*/  BRA `(.L_x_17) ;  /* 0xfffffff0000c7947 */ /* 0x000fea000383ffff */
.L_x_13:
[----:B------:R-:W3:Y:S02]  /*48d0*/  SYNCS.PHASECHK.TRANS64.TRYWAIT P0, [UR11], R3 ;  /* 0x00000003ff0075a7 */ /* 0x000ee4000800110b */
[----:B---3--:R-:W-:Y:S05]  /*48e0*/  @!P0 BRA `(.L_x_13) ;  /* 0xfffffffc00f88947 */ /* 0x008fea000383ffff */
[----:B------:R-:W-:Y:S05]  /*48f0*/  BRA `(.L_x_12) ;  /* 0xfffffff4004c7947 */ /* 0x000fea000383ffff */
        .weak           $__internal_0_$__cuda_sm10x_tcgen05_guardrail_trap_col_being_dealloced_not_returned_by_alloc
        .type           $__internal_0_$__cuda_sm10x_tcgen05_guardrail_trap_col_being_dealloced_not_returned_by_alloc,@function
        .size           $__internal_0_$__cuda_sm10x_tcgen05_guardrail_trap_col_being_dealloced_not_returned_by_alloc,($__internal_1_$__cuda_sm10x_tcgen05_guardrail_trap_phase_invalid_during_alloc - $__internal_0_$__cuda_sm10x_tcgen05_guardrail_trap_col_being_dealloced_not_returned_by_alloc)
$__internal_0_$__cuda_sm10x_tcgen05_guardrail_trap_col_being_dealloced_not_returned_by_alloc:
[----:B------:R-:W-:Y:S05]  /*4900*/  BPT.TRAP 0x1 ;  /* 0x000000040000795c */ /* 0x000fea0000300000 */
[----:B------:R-:W-:-:S04]  /*4910*/  IMAD.MOV.U32 R3, RZ, RZ, 0x0 ;  /* 0x00000000ff037424 */ /* 0x000fc800078e00ff */
[----:B------:R-:W-:Y:S05]  /*4920*/  RET.REL.NODEC R2 `(matmul_kernel) ;  /* 0xffffffb402b47950 */ /* 0x000fea0003c3ffff */
        .weak           $__internal_1_$__cuda_sm10x_tcgen05_guardrail_trap_phase_invalid_during_alloc
        .type           $__internal_1_$__cuda_sm10x_tcgen05_guardrail_trap_phase_invalid_during_alloc,@function
        .size           $__internal_1_$__cuda_sm10x_tcgen05_guardrail_trap_phase_invalid_during_alloc,($__internal_2_$__cuda_sm10x_tcgen05_guardrail_trap_unallocated_columns_being_dealloced - $__internal_1_$__cuda_sm10x_tcgen05_guardrail_trap_phase_invalid_during_alloc)
$__internal_1_$__cuda_sm10x_tcgen05_guardrail_trap_phase_invalid_during_alloc:
[----:B------:R-:W-:Y:S05]  /*4930*/  BPT.TRAP 0x1 ;  /* 0x000000040000795c */ /* 0x000fea0000300000 */
[----:B------:R-:W-:-:S04]  /*4940*/  IMAD.MOV.U32 R5, RZ, RZ, 0x0 ;  /* 0x00000000ff057424 */ /* 0x000fc800078e00ff */
[----:B------:R-:W-:Y:S05]  /*4950*/  RET.REL.NODEC R4 `(matmul_kernel) ;  /* 0xffffffb404a87950 */ /* 0x000fea0003c3ffff */
        .weak           $__internal_2_$__cuda_sm10x_tcgen05_guardrail_trap_unallocated_columns_being_dealloced
        .type           $__internal_2_$__cuda_sm10x_tcgen05_guardrail_trap_unallocated_columns_being_dealloced,@function
        .size           $__internal_2_$__cuda_sm10x_tcgen05_guardrail_trap_unallocated_columns_being_dealloced,(.L_x_21 - $__internal_2_$__cuda_sm10x_tcgen05_guardrail_trap_unallocated_columns_being_dealloced)
$__internal_2_$__cuda_sm10x_tcgen05_guardrail_trap_unallocated_columns_being_dealloced:
[----:B------:R-:W-:Y:S05]  /*4960*/  BPT.TRAP 0x1 ;  /* 0x000000040000795c */ /* 0x000fea0000300000 */
[----:B------:R-:W-:-:S04]  /*4970*/  IMAD.MOV.U32 R3, RZ, RZ, 0x0 ;  /* 0x00000000ff037424 */ /* 0x000fc800078e00ff */
[----:B------:R-:W-:Y:S05]  /*4980*/  RET.REL.NODEC R2 `(matmul_kernel) ;  /* 0xffffffb4029c7950 */ /* 0x000fea0003c3ffff */
.L_x_18:
[----:B------:R-:W-:-:S00]  /*4990*/  BRA `(.L_x_18) ;  /* 0xfffffffc00fc7947 */ /* 0x000fc0000383ffff */
[----:B------:R-:W-:-:S00]  /*49a0*/  NOP ;  /* 0x0000000000007918 */ /* 0x000fc00000000000 */
        /* <DEDUP_REMOVED lines=13> */
.L_x_21:


//--------------------- .nv.shared.matmul_kernel  --------------------------
	.section	.nv.shared.matmul_kernel,"aw",@nobits
	.sectionflags	@""
	.align	16
	.zero		1024


//--------------------- .nv.shared.reserved.0     --------------------------
	.section	.nv.shared.reserved.0,"aw",@nobits
	.align	8
	.weak		__nv_reservedSMEM_offset_0_alias
	.size		__nv_reservedSMEM_offset_0_alias, 0, 64
	.other		__nv_reservedSMEM_offset_0_alias,@"STO_CUDA_RESERVED_SHARED STV_DEFAULT"
__nv_reservedSMEM_offset_0_alias:
	.zero		0
.nv.shared.reserved.0:
	.zero		64
	.weak		__nv_reservedSMEM_allocation_phase
	.type		__nv_reservedSMEM_allocation_phase,@object
	.size		__nv_reservedSMEM_allocation_phase,(.L_0 - __nv_reservedSMEM_allocation_phase)
__nv_reservedSMEM_allocation_phase:
	.zero		1
.L_0:
	.zero		7
	.weak		__nv_reservedSMEM_devtool_atexit_pc
	.type		__nv_reservedSMEM_devtool_atexit_pc,@object
	.size		__nv_reservedSMEM_devtool_atexit_pc,(__nv_reservedSMEM_allocation_mask - __nv_reservedSMEM_devtool_atexit_pc)
__nv_reservedSMEM_devtool_atexit_pc:
	.zero		8
	.weak		__nv_reservedSMEM_allocation_mask
	.type		__nv_reservedSMEM_allocation_mask,@object
	.size		__nv_reservedSMEM_allocation_mask,(.L_2 - __nv_reservedSMEM_allocation_mask)
__nv_reservedSMEM_allocation_mask:
	.zero		4
.L_2:


//--------------------- .nv.constant0.matmul_kernel --------------------------
	.section	.nv.constant0.matmul_kernel,"a",@progbits
	.sectionflags	@""
	.align	4
.nv.constant0.matmul_kernel:
	.zero		976


//--------------------- SYMBOLS --------------------------

	.type		.nv.reservedSmem.offset0,@object
	.size		.nv.reservedSmem.offset0,0x4
	.type		.nv.reservedSmem.cap,@object
	.size		.nv.reservedSmem.cap,0x4
